//
// Generated by NVIDIA NVVM Compiler
//
// Compiler Build ID: CL-36424714
// Cuda compilation tools, release 13.0, V13.0.88
// Based on NVVM 20.0.0
//

.version 9.0
.target sm_100
.address_size 64

	// .globl	_Z8setFalseRPbi
.func  (.param .b64 func_retval0) __internal_accurate_pow
(
	.param .b64 __internal_accurate_pow_param_0
)
;

.visible .entry _Z8setFalseRPbi(
	.param .u64 .ptr .align 1 _Z8setFalseRPbi_param_0,
	.param .u32 _Z8setFalseRPbi_param_1
)
{
	.reg .pred 	%p<2>;
	.reg .b16 	%rs<2>;
	.reg .b32 	%r<6>;
	.reg .b64 	%rd<7>;

	ld.param.u64 	%rd1, [_Z8setFalseRPbi_param_0];
	ld.param.u32 	%r2, [_Z8setFalseRPbi_param_1];
	mov.u32 	%r3, %ctaid.x;
	mov.u32 	%r4, %ntid.x;
	mov.u32 	%r5, %tid.x;
	mad.lo.s32 	%r1, %r3, %r4, %r5;
	setp.ge.s32 	%p1, %r1, %r2;
	@%p1 bra 	$L__BB0_2;
	cvta.to.global.u64 	%rd2, %rd1;
	ld.global.u64 	%rd3, [%rd2];
	cvta.to.global.u64 	%rd4, %rd3;
	cvt.s64.s32 	%rd5, %r1;
	add.s64 	%rd6, %rd4, %rd5;
	mov.b16 	%rs1, 0;
	st.global.u8 	[%rd6], %rs1;
$L__BB0_2:
	ret;

}
	// .globl	_Z9findGroupRP5PointiS0_RPb
.visible .entry _Z9findGroupRP5PointiS0_RPb(
	.param .u64 .ptr .align 1 _Z9findGroupRP5PointiS0_RPb_param_0,
	.param .u32 _Z9findGroupRP5PointiS0_RPb_param_1,
	.param .u64 .ptr .align 1 _Z9findGroupRP5PointiS0_RPb_param_2,
	.param .u64 .ptr .align 1 _Z9findGroupRP5PointiS0_RPb_param_3
)
{
	.reg .pred 	%p<56>;
	.reg .b16 	%rs<2>;
	.reg .b32 	%r<75>;
	.reg .b32 	%f<13>;
	.reg .b64 	%rd<16>;
	.reg .b64 	%fd<74>;

	ld.param.u64 	%rd6, [_Z9findGroupRP5PointiS0_RPb_param_0];
	ld.param.u32 	%r8, [_Z9findGroupRP5PointiS0_RPb_param_1];
	ld.param.u64 	%rd4, [_Z9findGroupRP5PointiS0_RPb_param_2];
	ld.param.u64 	%rd5, [_Z9findGroupRP5PointiS0_RPb_param_3];
	cvta.to.global.u64 	%rd1, %rd6;
	mov.u32 	%r9, %ctaid.x;
	mov.u32 	%r10, %ntid.x;
	mov.u32 	%r11, %tid.x;
	mad.lo.s32 	%r1, %r9, %r10, %r11;
	setp.ge.s32 	%p1, %r1, %r8;
	@%p1 bra 	$L__BB1_31;
	cvta.to.global.u64 	%rd2, %rd4;
	ld.global.u64 	%rd7, [%rd1];
	mul.wide.s32 	%rd8, %r1, 12;
	add.s64 	%rd3, %rd7, %rd8;
	ld.global.f32 	%f8, [%rd2];
	ld.f32 	%f1, [%rd3];
	sub.f32 	%f2, %f8, %f1;
	cvt.f64.f32 	%fd1, %f2;
	{
	.reg .b32 %temp; 
	mov.b64 	{%temp, %r2}, %fd1;
	}
	mov.f64 	%fd35, 0d4000000000000000;
	{
	.reg .b32 %temp; 
	mov.b64 	{%temp, %r12}, %fd35;
	}
	and.b32  	%r4, %r12, 2146435072;
	setp.eq.s32 	%p2, %r4, 1062207488;
	abs.f64 	%fd2, %fd1;
	{ // callseq 0, 0
	.param .b64 param0;
	st.param.f64 	[param0], %fd2;
	.param .b64 retval0;
	call.uni (retval0), 
	__internal_accurate_pow, 
	(
	param0
	);
	ld.param.f64 	%fd36, [retval0];
	} // callseq 0
	setp.lt.s32 	%p3, %r2, 0;
	neg.f64 	%fd38, %fd36;
	selp.f64 	%fd39, %fd38, %fd36, %p2;
	selp.f64 	%fd67, %fd39, %fd36, %p3;
	setp.neu.f32 	%p4, %f2, 0f00000000;
	@%p4 bra 	$L__BB1_3;
	setp.eq.s32 	%p5, %r4, 1062207488;
	selp.b32 	%r13, %r2, 0, %p5;
	setp.lt.s32 	%p6, %r12, 0;
	or.b32  	%r14, %r13, 2146435072;
	selp.b32 	%r15, %r14, %r13, %p6;
	mov.b32 	%r16, 0;
	mov.b64 	%fd67, {%r16, %r15};
$L__BB1_3:
	add.f64 	%fd40, %fd1, 0d4000000000000000;
	{
	.reg .b32 %temp; 
	mov.b64 	{%temp, %r17}, %fd40;
	}
	and.b32  	%r18, %r17, 2146435072;
	setp.ne.s32 	%p7, %r18, 2146435072;
	@%p7 bra 	$L__BB1_8;
	setp.num.f32 	%p8, %f2, %f2;
	@%p8 bra 	$L__BB1_6;
	mov.f64 	%fd41, 0d4000000000000000;
	add.rn.f64 	%fd67, %fd1, %fd41;
	bra.uni 	$L__BB1_8;
$L__BB1_6:
	setp.neu.f64 	%p9, %fd2, 0d7FF0000000000000;
	@%p9 bra 	$L__BB1_8;
	setp.lt.s32 	%p10, %r2, 0;
	setp.eq.s32 	%p11, %r4, 1062207488;
	setp.lt.s32 	%p12, %r12, 0;
	selp.b32 	%r20, 0, 2146435072, %p12;
	and.b32  	%r21, %r12, 2147483647;
	setp.ne.s32 	%p13, %r21, 1071644672;
	or.b32  	%r22, %r20, -2147483648;
	selp.b32 	%r23, %r22, %r20, %p13;
	selp.b32 	%r24, %r23, %r20, %p11;
	selp.b32 	%r25, %r24, %r20, %p10;
	mov.b32 	%r26, 0;
	mov.b64 	%fd67, {%r26, %r25};
$L__BB1_8:
	setp.eq.s32 	%p14, %r4, 1062207488;
	setp.eq.f32 	%p15, %f2, 0f3F800000;
	selp.f64 	%fd9, 0d3FF0000000000000, %fd67, %p15;
	ld.global.f32 	%f9, [%rd2+4];
	ld.f32 	%f3, [%rd3+4];
	sub.f32 	%f4, %f9, %f3;
	cvt.f64.f32 	%fd10, %f4;
	{
	.reg .b32 %temp; 
	mov.b64 	{%temp, %r5}, %fd10;
	}
	abs.f64 	%fd11, %fd10;
	{ // callseq 1, 0
	.param .b64 param0;
	st.param.f64 	[param0], %fd11;
	.param .b64 retval0;
	call.uni (retval0), 
	__internal_accurate_pow, 
	(
	param0
	);
	ld.param.f64 	%fd42, [retval0];
	} // callseq 1
	setp.lt.s32 	%p16, %r5, 0;
	neg.f64 	%fd44, %fd42;
	selp.f64 	%fd45, %fd44, %fd42, %p14;
	selp.f64 	%fd69, %fd45, %fd42, %p16;
	setp.neu.f32 	%p17, %f4, 0f00000000;
	@%p17 bra 	$L__BB1_10;
	selp.b32 	%r28, %r5, 0, %p14;
	setp.lt.s32 	%p19, %r12, 0;
	or.b32  	%r29, %r28, 2146435072;
	selp.b32 	%r30, %r29, %r28, %p19;
	mov.b32 	%r31, 0;
	mov.b64 	%fd69, {%r31, %r30};
$L__BB1_10:
	add.f64 	%fd46, %fd10, 0d4000000000000000;
	{
	.reg .b32 %temp; 
	mov.b64 	{%temp, %r32}, %fd46;
	}
	and.b32  	%r33, %r32, 2146435072;
	setp.ne.s32 	%p20, %r33, 2146435072;
	@%p20 bra 	$L__BB1_15;
	setp.num.f32 	%p21, %f4, %f4;
	@%p21 bra 	$L__BB1_13;
	mov.f64 	%fd47, 0d4000000000000000;
	add.rn.f64 	%fd69, %fd10, %fd47;
	bra.uni 	$L__BB1_15;
$L__BB1_13:
	setp.neu.f64 	%p22, %fd11, 0d7FF0000000000000;
	@%p22 bra 	$L__BB1_15;
	setp.lt.s32 	%p23, %r5, 0;
	setp.eq.s32 	%p24, %r4, 1062207488;
	setp.lt.s32 	%p25, %r12, 0;
	selp.b32 	%r35, 0, 2146435072, %p25;
	and.b32  	%r36, %r12, 2147483647;
	setp.ne.s32 	%p26, %r36, 1071644672;
	or.b32  	%r37, %r35, -2147483648;
	selp.b32 	%r38, %r37, %r35, %p26;
	selp.b32 	%r39, %r38, %r35, %p24;
	selp.b32 	%r40, %r39, %r35, %p23;
	mov.b32 	%r41, 0;
	mov.b64 	%fd69, {%r41, %r40};
$L__BB1_15:
	setp.eq.s32 	%p27, %r4, 1062207488;
	setp.eq.f32 	%p28, %f4, 0f3F800000;
	selp.f64 	%fd48, 0d3FF0000000000000, %fd69, %p28;
	add.f64 	%fd49, %fd9, %fd48;
	sqrt.rn.f64 	%fd50, %fd49;
	cvt.rn.f32.f64 	%f5, %fd50;
	ld.global.f32 	%f10, [%rd2+12];
	sub.f32 	%f6, %f10, %f1;
	cvt.f64.f32 	%fd18, %f6;
	{
	.reg .b32 %temp; 
	mov.b64 	{%temp, %r6}, %fd18;
	}
	abs.f64 	%fd19, %fd18;
	{ // callseq 2, 0
	.param .b64 param0;
	st.param.f64 	[param0], %fd19;
	.param .b64 retval0;
	call.uni (retval0), 
	__internal_accurate_pow, 
	(
	param0
	);
	ld.param.f64 	%fd51, [retval0];
	} // callseq 2
	setp.lt.s32 	%p29, %r6, 0;
	neg.f64 	%fd53, %fd51;
	selp.f64 	%fd54, %fd53, %fd51, %p27;
	selp.f64 	%fd71, %fd54, %fd51, %p29;
	setp.neu.f32 	%p30, %f6, 0f00000000;
	@%p30 bra 	$L__BB1_17;
	setp.eq.s32 	%p31, %r4, 1062207488;
	selp.b32 	%r43, %r6, 0, %p31;
	setp.lt.s32 	%p32, %r12, 0;
	or.b32  	%r44, %r43, 2146435072;
	selp.b32 	%r45, %r44, %r43, %p32;
	mov.b32 	%r46, 0;
	mov.b64 	%fd71, {%r46, %r45};
$L__BB1_17:
	add.f64 	%fd55, %fd18, 0d4000000000000000;
	{
	.reg .b32 %temp; 
	mov.b64 	{%temp, %r47}, %fd55;
	}
	and.b32  	%r48, %r47, 2146435072;
	setp.ne.s32 	%p33, %r48, 2146435072;
	@%p33 bra 	$L__BB1_22;
	setp.num.f32 	%p34, %f6, %f6;
	@%p34 bra 	$L__BB1_20;
	mov.f64 	%fd56, 0d4000000000000000;
	add.rn.f64 	%fd71, %fd18, %fd56;
	bra.uni 	$L__BB1_22;
$L__BB1_20:
	setp.neu.f64 	%p35, %fd19, 0d7FF0000000000000;
	@%p35 bra 	$L__BB1_22;
	setp.lt.s32 	%p36, %r6, 0;
	setp.eq.s32 	%p37, %r4, 1062207488;
	setp.lt.s32 	%p38, %r12, 0;
	selp.b32 	%r50, 0, 2146435072, %p38;
	and.b32  	%r51, %r12, 2147483647;
	setp.ne.s32 	%p39, %r51, 1071644672;
	or.b32  	%r52, %r50, -2147483648;
	selp.b32 	%r53, %r52, %r50, %p39;
	selp.b32 	%r54, %r53, %r50, %p37;
	selp.b32 	%r55, %r54, %r50, %p36;
	mov.b32 	%r56, 0;
	mov.b64 	%fd71, {%r56, %r55};
$L__BB1_22:
	setp.eq.s32 	%p40, %r4, 1062207488;
	setp.eq.f32 	%p41, %f6, 0f3F800000;
	selp.f64 	%fd26, 0d3FF0000000000000, %fd71, %p41;
	ld.global.f32 	%f11, [%rd2+16];
	sub.f32 	%f7, %f11, %f3;
	cvt.f64.f32 	%fd27, %f7;
	{
	.reg .b32 %temp; 
	mov.b64 	{%temp, %r7}, %fd27;
	}
	abs.f64 	%fd28, %fd27;
	{ // callseq 3, 0
	.param .b64 param0;
	st.param.f64 	[param0], %fd28;
	.param .b64 retval0;
	call.uni (retval0), 
	__internal_accurate_pow, 
	(
	param0
	);
	ld.param.f64 	%fd57, [retval0];
	} // callseq 3
	setp.lt.s32 	%p42, %r7, 0;
	neg.f64 	%fd59, %fd57;
	selp.f64 	%fd60, %fd59, %fd57, %p40;
	selp.f64 	%fd73, %fd60, %fd57, %p42;
	setp.neu.f32 	%p43, %f7, 0f00000000;
	@%p43 bra 	$L__BB1_24;
	setp.eq.s32 	%p44, %r4, 1062207488;
	selp.b32 	%r58, %r7, 0, %p44;
	setp.lt.s32 	%p45, %r12, 0;
	or.b32  	%r59, %r58, 2146435072;
	selp.b32 	%r60, %r59, %r58, %p45;
	mov.b32 	%r61, 0;
	mov.b64 	%fd73, {%r61, %r60};
$L__BB1_24:
	add.f64 	%fd61, %fd27, 0d4000000000000000;
	{
	.reg .b32 %temp; 
	mov.b64 	{%temp, %r62}, %fd61;
	}
	and.b32  	%r63, %r62, 2146435072;
	setp.ne.s32 	%p46, %r63, 2146435072;
	@%p46 bra 	$L__BB1_29;
	setp.num.f32 	%p47, %f7, %f7;
	@%p47 bra 	$L__BB1_27;
	mov.f64 	%fd62, 0d4000000000000000;
	add.rn.f64 	%fd73, %fd27, %fd62;
	bra.uni 	$L__BB1_29;
$L__BB1_27:
	setp.neu.f64 	%p48, %fd28, 0d7FF0000000000000;
	@%p48 bra 	$L__BB1_29;
	setp.lt.s32 	%p49, %r7, 0;
	setp.eq.s32 	%p50, %r4, 1062207488;
	setp.lt.s32 	%p51, %r12, 0;
	selp.b32 	%r65, 0, 2146435072, %p51;
	and.b32  	%r66, %r12, 2147483647;
	setp.ne.s32 	%p52, %r66, 1071644672;
	or.b32  	%r67, %r65, -2147483648;
	selp.b32 	%r68, %r67, %r65, %p52;
	selp.b32 	%r69, %r68, %r65, %p50;
	selp.b32 	%r70, %r69, %r65, %p49;
	mov.b32 	%r71, 0;
	mov.b64 	%fd73, {%r71, %r70};
$L__BB1_29:
	setp.eq.f32 	%p53, %f7, 0f3F800000;
	selp.f64 	%fd63, 0d3FF0000000000000, %fd73, %p53;
	add.f64 	%fd64, %fd26, %fd63;
	sqrt.rn.f64 	%fd65, %fd64;
	cvt.rn.f32.f64 	%f12, %fd65;
	ld.u32 	%r72, [%rd3+8];
	setp.lt.f32 	%p54, %f5, %f12;
	selp.b32 	%r73, 1, 2, %p54;
	st.u32 	[%rd3+8], %r73;
	ld.global.u64 	%rd9, [%rd1];
	add.s64 	%rd11, %rd9, %rd8;
	ld.u32 	%r74, [%rd11+8];
	setp.eq.s32 	%p55, %r74, %r72;
	@%p55 bra 	$L__BB1_31;
	cvt.s64.s32 	%rd12, %r1;
	cvta.to.global.u64 	%rd13, %rd5;
	ld.global.u64 	%rd14, [%rd13];
	add.s64 	%rd15, %rd14, %rd12;
	mov.b16 	%rs1, 1;
	st.u8 	[%rd15], %rs1;
$L__BB1_31:
	ret;

}
	// .globl	_Z9findMovedPbiS_
.visible .entry _Z9findMovedPbiS_(
	.param .u64 .ptr .align 1 _Z9findMovedPbiS__param_0,
	.param .u32 _Z9findMovedPbiS__param_1,
	.param .u64 .ptr .align 1 _Z9findMovedPbiS__param_2
)
{
	.reg .pred 	%p<5>;
	.reg .b16 	%rs<10>;
	.reg .b32 	%r<6>;
	.reg .b64 	%rd<7>;

	ld.param.u64 	%rd3, [_Z9findMovedPbiS__param_0];
	ld.param.u32 	%r3, [_Z9findMovedPbiS__param_1];
	ld.param.u64 	%rd4, [_Z9findMovedPbiS__param_2];
	cvta.to.global.u64 	%rd1, %rd4;
	setp.lt.s32 	%p1, %r3, 1;
	@%p1 bra 	$L__BB2_6;
	ld.global.u8 	%rs8, [%rd1];
	cvta.to.global.u64 	%rd2, %rd3;
	mov.b32 	%r5, 0;
$L__BB2_2:
	and.b16  	%rs4, %rs8, 255;
	setp.ne.s16 	%p2, %rs4, 0;
	@%p2 bra 	$L__BB2_6;
	cvt.u64.u32 	%rd5, %r5;
	add.s64 	%rd6, %rd2, %rd5;
	ld.global.u8 	%rs6, [%rd6];
	setp.ne.s16 	%p3, %rs6, 1;
	mov.b16 	%rs8, 0;
	@%p3 bra 	$L__BB2_5;
	mov.b16 	%rs8, 1;
	st.global.u8 	[%rd1], %rs8;
$L__BB2_5:
	add.s32 	%r5, %r5, 1;
	setp.ne.s32 	%p4, %r5, %r3;
	@%p4 bra 	$L__BB2_2;
$L__BB2_6:
	ret;

}
	// .globl	_Z11updateGroupRP5PointiPfPi
.visible .entry _Z11updateGroupRP5PointiPfPi(
	.param .u64 .ptr .align 1 _Z11updateGroupRP5PointiPfPi_param_0,
	.param .u32 _Z11updateGroupRP5PointiPfPi_param_1,
	.param .u64 .ptr .align 1 _Z11updateGroupRP5PointiPfPi_param_2,
	.param .u64 .ptr .align 1 _Z11updateGroupRP5PointiPfPi_param_3
)
{
	.reg .pred 	%p<3>;
	.reg .b32 	%r<11>;
	.reg .b32 	%f<13>;
	.reg .b64 	%rd<20>;

	ld.param.u64 	%rd5, [_Z11updateGroupRP5PointiPfPi_param_0];
	ld.param.u32 	%r2, [_Z11updateGroupRP5PointiPfPi_param_1];
	ld.param.u64 	%rd6, [_Z11updateGroupRP5PointiPfPi_param_2];
	ld.param.u64 	%rd7, [_Z11updateGroupRP5PointiPfPi_param_3];
	cvta.to.global.u64 	%rd1, %rd7;
	cvta.to.global.u64 	%rd2, %rd6;
	cvta.to.global.u64 	%rd3, %rd5;
	mov.u32 	%r3, %ctaid.x;
	mov.u32 	%r4, %ntid.x;
	mov.u32 	%r5, %tid.x;
	mad.lo.s32 	%r1, %r3, %r4, %r5;
	setp.ge.s32 	%p1, %r1, %r2;
	@%p1 bra 	$L__BB3_4;
	ld.global.u64 	%rd8, [%rd3];
	cvta.to.global.u64 	%rd9, %rd8;
	mul.wide.s32 	%rd10, %r1, 12;
	add.s64 	%rd11, %rd9, %rd10;
	add.s64 	%rd4, %rd11, 8;
	ld.global.u32 	%r6, [%rd11+8];
	setp.ne.s32 	%p2, %r6, 1;
	@%p2 bra 	$L__BB3_3;
	ld.global.f32 	%f7, [%rd4+-8];
	ld.global.f32 	%f8, [%rd2];
	add.f32 	%f9, %f7, %f8;
	st.global.f32 	[%rd2], %f9;
	ld.global.u64 	%rd16, [%rd3];
	cvta.to.global.u64 	%rd17, %rd16;
	add.s64 	%rd19, %rd17, %rd10;
	ld.global.f32 	%f10, [%rd19+4];
	ld.global.f32 	%f11, [%rd2+4];
	add.f32 	%f12, %f10, %f11;
	st.global.f32 	[%rd2+4], %f12;
	ld.global.u32 	%r9, [%rd1];
	add.s32 	%r10, %r9, 1;
	st.global.u32 	[%rd1], %r10;
	bra.uni 	$L__BB3_4;
$L__BB3_3:
	ld.global.f32 	%f1, [%rd4+-8];
	ld.global.f32 	%f2, [%rd2+8];
	add.f32 	%f3, %f1, %f2;
	st.global.f32 	[%rd2+8], %f3;
	ld.global.u64 	%rd12, [%rd3];
	cvta.to.global.u64 	%rd13, %rd12;
	add.s64 	%rd15, %rd13, %rd10;
	ld.global.f32 	%f4, [%rd15+4];
	ld.global.f32 	%f5, [%rd2+12];
	add.f32 	%f6, %f4, %f5;
	st.global.f32 	[%rd2+12], %f6;
	ld.global.u32 	%r7, [%rd1+4];
	add.s32 	%r8, %r7, 1;
	st.global.u32 	[%rd1+4], %r8;
$L__BB3_4:
	ret;

}
.func  (.param .b64 func_retval0) __internal_accurate_pow(
	.param .b64 __internal_accurate_pow_param_0
)
{
	.reg .pred 	%p<8>;
	.reg .b32 	%r<49>;
	.reg .b32 	%f<3>;
	.reg .b64 	%fd<109>;

	ld.param.f64 	%fd10, [__internal_accurate_pow_param_0];
	{
	.reg .b32 %temp; 
	mov.b64 	{%temp, %r46}, %fd10;
	}
	{
	.reg .b32 %temp; 
	mov.b64 	{%r45, %temp}, %fd10;
	}
	shr.u32 	%r47, %r46, 20;
	setp.gt.u32 	%p1, %r46, 1048575;
	@%p1 bra 	$L__BB4_2;
	mul.f64 	%fd11, %fd10, 0d4350000000000000;
	{
	.reg .b32 %temp; 
	mov.b64 	{%temp, %r46}, %fd11;
	}
	{
	.reg .b32 %temp; 
	mov.b64 	{%r45, %temp}, %fd11;
	}
	shr.u32 	%r16, %r46, 20;
	add.s32 	%r47, %r16, -54;
$L__BB4_2:
	add.s32 	%r48, %r47, -1023;
	and.b32  	%r17, %r46, -2146435073;
	or.b32  	%r18, %r17, 1072693248;
	mov.b64 	%fd107, {%r45, %r18};
	setp.lt.u32 	%p2, %r18, 1073127583;
	@%p2 bra 	$L__BB4_4;
	{
	.reg .b32 %temp; 
	mov.b64 	{%r19, %temp}, %fd107;
	}
	{
	.reg .b32 %temp; 
	mov.b64 	{%temp, %r20}, %fd107;
	}
	add.s32 	%r21, %r20, -1048576;
	mov.b64 	%fd107, {%r19, %r21};
	add.s32 	%r48, %r47, -1022;
$L__BB4_4:
	add.f64 	%fd12, %fd107, 0dBFF0000000000000;
	add.f64 	%fd13, %fd107, 0d3FF0000000000000;
	rcp.approx.ftz.f64 	%fd14, %fd13;
	neg.f64 	%fd15, %fd13;
	fma.rn.f64 	%fd16, %fd15, %fd14, 0d3FF0000000000000;
	fma.rn.f64 	%fd17, %fd16, %fd16, %fd16;
	fma.rn.f64 	%fd18, %fd17, %fd14, %fd14;
	mul.f64 	%fd19, %fd12, %fd18;
	fma.rn.f64 	%fd20, %fd12, %fd18, %fd19;
	mul.f64 	%fd21, %fd20, %fd20;
	fma.rn.f64 	%fd22, %fd21, 0d3EB0F5FF7D2CAFE2, 0d3ED0F5D241AD3B5A;
	fma.rn.f64 	%fd23, %fd22, %fd21, 0d3EF3B20A75488A3F;
	fma.rn.f64 	%fd24, %fd23, %fd21, 0d3F1745CDE4FAECD5;
	fma.rn.f64 	%fd25, %fd24, %fd21, 0d3F3C71C7258A578B;
	fma.rn.f64 	%fd26, %fd25, %fd21, 0d3F6249249242B910;
	fma.rn.f64 	%fd27, %fd26, %fd21, 0d3F89999999999DFB;
	sub.f64 	%fd28, %fd12, %fd20;
	add.f64 	%fd29, %fd28, %fd28;
	neg.f64 	%fd30, %fd20;
	fma.rn.f64 	%fd31, %fd30, %fd12, %fd29;
	mul.f64 	%fd32, %fd18, %fd31;
	fma.rn.f64 	%fd33, %fd21, %fd27, 0d3FB5555555555555;
	mov.f64 	%fd34, 0d3FB5555555555555;
	sub.f64 	%fd35, %fd34, %fd33;
	fma.rn.f64 	%fd36, %fd21, %fd27, %fd35;
	add.f64 	%fd37, %fd36, 0dBC46A4CB00B9E7B0;
	add.f64 	%fd38, %fd33, %fd37;
	sub.f64 	%fd39, %fd33, %fd38;
	add.f64 	%fd40, %fd37, %fd39;
	mul.rn.f64 	%fd41, %fd20, %fd20;
	neg.f64 	%fd42, %fd41;
	fma.rn.f64 	%fd43, %fd20, %fd20, %fd42;
	{
	.reg .b32 %temp; 
	mov.b64 	{%r22, %temp}, %fd32;
	}
	{
	.reg .b32 %temp; 
	mov.b64 	{%temp, %r23}, %fd32;
	}
	add.s32 	%r24, %r23, 1048576;
	mov.b64 	%fd44, {%r22, %r24};
	fma.rn.f64 	%fd45, %fd20, %fd44, %fd43;
	mul.rn.f64 	%fd46, %fd41, %fd20;
	neg.f64 	%fd47, %fd46;
	fma.rn.f64 	%fd48, %fd41, %fd20, %fd47;
	fma.rn.f64 	%fd49, %fd41, %fd32, %fd48;
	fma.rn.f64 	%fd50, %fd45, %fd20, %fd49;
	mul.rn.f64 	%fd51, %fd38, %fd46;
	neg.f64 	%fd52, %fd51;
	fma.rn.f64 	%fd53, %fd38, %fd46, %fd52;
	fma.rn.f64 	%fd54, %fd38, %fd50, %fd53;
	fma.rn.f64 	%fd55, %fd40, %fd46, %fd54;
	add.f64 	%fd56, %fd51, %fd55;
	sub.f64 	%fd57, %fd51, %fd56;
	add.f64 	%fd58, %fd55, %fd57;
	add.f64 	%fd59, %fd20, %fd56;
	sub.f64 	%fd60, %fd20, %fd59;
	add.f64 	%fd61, %fd56, %fd60;
	add.f64 	%fd62, %fd58, %fd61;
	add.f64 	%fd63, %fd32, %fd62;
	add.f64 	%fd64, %fd59, %fd63;
	sub.f64 	%fd65, %fd59, %fd64;
	add.f64 	%fd66, %fd63, %fd65;
	xor.b32  	%r25, %r48, -2147483648;
	mov.b32 	%r26, 1127219200;
	mov.b64 	%fd67, {%r25, %r26};
	mov.b32 	%r27, -2147483648;
	mov.b64 	%fd68, {%r27, %r26};
	sub.f64 	%fd69, %fd67, %fd68;
	fma.rn.f64 	%fd70, %fd69, 0d3FE62E42FEFA39EF, %fd64;
	fma.rn.f64 	%fd71, %fd69, 0dBFE62E42FEFA39EF, %fd70;
	sub.f64 	%fd72, %fd71, %fd64;
	sub.f64 	%fd73, %fd66, %fd72;
	fma.rn.f64 	%fd74, %fd69, 0d3C7ABC9E3B39803F, %fd73;
	add.f64 	%fd75, %fd70, %fd74;
	sub.f64 	%fd76, %fd70, %fd75;
	add.f64 	%fd77, %fd74, %fd76;
	mov.f64 	%fd78, 0d4000000000000000;
	{
	.reg .b32 %temp; 
	mov.b64 	{%temp, %r28}, %fd78;
	}
	{
	.reg .b32 %temp; 
	mov.b64 	{%r29, %temp}, %fd78;
	}
	shl.b32 	%r30, %r28, 1;
	setp.gt.u32 	%p3, %r30, -33554433;
	and.b32  	%r31, %r28, -15728641;
	selp.b32 	%r32, %r31, %r28, %p3;
	mov.b64 	%fd79, {%r29, %r32};
	mul.rn.f64 	%fd80, %fd75, %fd79;
	neg.f64 	%fd81, %fd80;
	fma.rn.f64 	%fd82, %fd75, %fd79, %fd81;
	fma.rn.f64 	%fd83, %fd77, %fd79, %fd82;
	add.f64 	%fd4, %fd80, %fd83;
	sub.f64 	%fd84, %fd80, %fd4;
	add.f64 	%fd5, %fd83, %fd84;
	fma.rn.f64 	%fd85, %fd4, 0d3FF71547652B82FE, 0d4338000000000000;
	{
	.reg .b32 %temp; 
	mov.b64 	{%r13, %temp}, %fd85;
	}
	mov.f64 	%fd86, 0dC338000000000000;
	add.rn.f64 	%fd87, %fd85, %fd86;
	fma.rn.f64 	%fd88, %fd87, 0dBFE62E42FEFA39EF, %fd4;
	fma.rn.f64 	%fd89, %fd87, 0dBC7ABC9E3B39803F, %fd88;
	fma.rn.f64 	%fd90, %fd89, 0d3E5ADE1569CE2BDF, 0d3E928AF3FCA213EA;
	fma.rn.f64 	%fd91, %fd90, %fd89, 0d3EC71DEE62401315;
	fma.rn.f64 	%fd92, %fd91, %fd89, 0d3EFA01997C89EB71;
	fma.rn.f64 	%fd93, %fd92, %fd89, 0d3F2A01A014761F65;
	fma.rn.f64 	%fd94, %fd93, %fd89, 0d3F56C16C1852B7AF;
	fma.rn.f64 	%fd95, %fd94, %fd89, 0d3F81111111122322;
	fma.rn.f64 	%fd96, %fd95, %fd89, 0d3FA55555555502A1;
	fma.rn.f64 	%fd97, %fd96, %fd89, 0d3FC5555555555511;
	fma.rn.f64 	%fd98, %fd97, %fd89, 0d3FE000000000000B;
	fma.rn.f64 	%fd99, %fd98, %fd89, 0d3FF0000000000000;
	fma.rn.f64 	%fd100, %fd99, %fd89, 0d3FF0000000000000;
	{
	.reg .b32 %temp; 
	mov.b64 	{%r14, %temp}, %fd100;
	}
	{
	.reg .b32 %temp; 
	mov.b64 	{%temp, %r15}, %fd100;
	}
	shl.b32 	%r33, %r13, 20;
	add.s32 	%r34, %r33, %r15;
	mov.b64 	%fd108, {%r14, %r34};
	{
	.reg .b32 %temp; 
	mov.b64 	{%temp, %r35}, %fd4;
	}
	mov.b32 	%f2, %r35;
	abs.f32 	%f1, %f2;
	setp.lt.f32 	%p4, %f1, 0f4086232B;
	@%p4 bra 	$L__BB4_7;
	setp.lt.f64 	%p5, %fd4, 0d0000000000000000;
	add.f64 	%fd101, %fd4, 0d7FF0000000000000;
	selp.f64 	%fd108, 0d0000000000000000, %fd101, %p5;
	setp.geu.f32 	%p6, %f1, 0f40874800;
	@%p6 bra 	$L__BB4_7;
	shr.u32 	%r36, %r13, 31;
	add.s32 	%r37, %r13, %r36;
	shr.s32 	%r38, %r37, 1;
	shl.b32 	%r39, %r38, 20;
	add.s32 	%r40, %r15, %r39;
	mov.b64 	%fd102, {%r14, %r40};
	sub.s32 	%r41, %r13, %r38;
	shl.b32 	%r42, %r41, 20;
	add.s32 	%r43, %r42, 1072693248;
	mov.b32 	%r44, 0;
	mov.b64 	%fd103, {%r44, %r43};
	mul.f64 	%fd108, %fd103, %fd102;
$L__BB4_7:
	abs.f64 	%fd104, %fd108;
	setp.eq.f64 	%p7, %fd104, 0d7FF0000000000000;
	fma.rn.f64 	%fd105, %fd108, %fd5, %fd108;
	selp.f64 	%fd106, %fd108, %fd105, %p7;
	st.param.f64 	[func_retval0], %fd106;
	ret;

}


// ===== COMPILED SASS (sm_100) =====

	.target	sm_100

	.elftype	@"ET_EXEC"


//--------------------- .note.nv.tkinfo           --------------------------
	.section	.note.nv.tkinfo,"",@"SHT_NOTE"
	.sectionflags	@"SHF_NOTE_NV_TKINFO"
	.tkinfo
        /*0018*/ 	.word	0x00000002
        /*0030*/ 	.string	""
        /*0030*/ 	.string	"ptxas"
        /*0030*/ 	.string	"Cuda compilation tools, release 13.0, V13.0.88"
        /*0030*/ 	.string	"Build cuda_13.0.r13.0/compiler.36424714_0"
        /*0030*/ 	.string	"-arch sm_100 -m 64 "



//--------------------- .note.nv.cuinfo           --------------------------
	.section	.note.nv.cuinfo,"",@"SHT_NOTE"
	.sectionflags	@"SHF_NOTE_NV_CUINFO"
        /*0018*/ 	.short	0x0002
        /*001a*/ 	.short	0x0064
        /*001c*/ 	.short	0x0082
	.zero		2


//--------------------- .nv.info                  --------------------------
	.section	.nv.info,"",@"SHT_CUDA_INFO"
	.align	4


	//----- nvinfo : EIATTR_REGCOUNT
	.align		4
        /*0000*/ 	.byte	0x04, 0x2f
        /*0002*/ 	.short	(.L_1 - .L_0)
	.align		4
.L_0:
        /*0004*/ 	.word	index@(_Z8setFalseRPbi)
        /*0008*/ 	.word	0x00000008


	//----- nvinfo : EIATTR_FRAME_SIZE
	.align		4
.L_1:
        /*000c*/ 	.byte	0x04, 0x11
        /*000e*/ 	.short	(.L_3 - .L_2)
	.align		4
.L_2:
        /*0010*/ 	.word	index@(_Z8setFalseRPbi)
        /*0014*/ 	.word	0x00000000


	//----- nvinfo : EIATTR_REGCOUNT
	.align		4
.L_3:
        /*0018*/ 	.byte	0x04, 0x2f
        /*001a*/ 	.short	(.L_5 - .L_4)
	.align		4
.L_4:
        /*001c*/ 	.word	index@(_Z9findGroupRP5PointiS0_RPb)
        /*0020*/ 	.word	0x00000022


	//----- nvinfo : EIATTR_FRAME_SIZE
	.align		4
.L_5:
        /*0024*/ 	.byte	0x04, 0x11
        /*0026*/ 	.short	(.L_7 - .L_6)
	.align		4
.L_6:
        /*0028*/ 	.word	index@($_Z9findGroupRP5PointiS0_RPb$__internal_accurate_pow)
        /*002c*/ 	.word	0x00000000


	//----- nvinfo : EIATTR_FRAME_SIZE
	.align		4
.L_7:
        /*0030*/ 	.byte	0x04, 0x11
        /*0032*/ 	.short	(.L_9 - .L_8)
	.align		4
.L_8:
        /*0034*/ 	.word	index@($__internal_0_$__cuda_sm20_dsqrt_rn_f64_mediumpath_v1)
        /*0038*/ 	.word	0x00000000


	//----- nvinfo : EIATTR_FRAME_SIZE
	.align		4
.L_9:
        /*003c*/ 	.byte	0x04, 0x11
        /*003e*/ 	.short	(.L_11 - .L_10)
	.align		4
.L_10:
        /*0040*/ 	.word	index@(_Z9findGroupRP5PointiS0_RPb)
        /*0044*/ 	.word	0x00000000


	//----- nvinfo : EIATTR_REGCOUNT
	.align		4
.L_11:
        /*0048*/ 	.byte	0x04, 0x2f
        /*004a*/ 	.short	(.L_13 - .L_12)
	.align		4
.L_12:
        /*004c*/ 	.word	index@(_Z9findMovedPbiS_)
        /*0050*/ 	.word	0x00000009


	//----- nvinfo : EIATTR_FRAME_SIZE
	.align		4
.L_13:
        /*0054*/ 	.byte	0x04, 0x11
        /*0056*/ 	.short	(.L_15 - .L_14)
	.align		4
.L_14:
        /*0058*/ 	.word	index@(_Z9findMovedPbiS_)
        /*005c*/ 	.word	0x00000000


	//----- nvinfo : EIATTR_REGCOUNT
	.align		4
.L_15:
        /*0060*/ 	.byte	0x04, 0x2f
        /*0062*/ 	.short	(.L_17 - .L_16)
	.align		4
.L_16:
        /*0064*/ 	.word	index@(_Z11updateGroupRP5PointiPfPi)
        /*0068*/ 	.word	0x00000012


	//----- nvinfo : EIATTR_FRAME_SIZE
	.align		4
.L_17:
        /*006c*/ 	.byte	0x04, 0x11
        /*006e*/ 	.short	(.L_19 - .L_18)
	.align		4
.L_18:
        /*0070*/ 	.word	index@(_Z11updateGroupRP5PointiPfPi)
        /*0074*/ 	.word	0x00000000


	//----- nvinfo : EIATTR_MIN_STACK_SIZE
	.align		4
.L_19:
        /*0078*/ 	.byte	0x04, 0x12
        /*007a*/ 	.short	(.L_21 - .L_20)
	.align		4
.L_20:
        /*007c*/ 	.word	index@(_Z11updateGroupRP5PointiPfPi)
        /*0080*/ 	.word	0x00000000


	//----- nvinfo : EIATTR_MIN_STACK_SIZE
	.align		4
.L_21:
        /*0084*/ 	.byte	0x04, 0x12
        /*0086*/ 	.short	(.L_23 - .L_22)
	.align		4
.L_22:
        /*0088*/ 	.word	index@(_Z9findMovedPbiS_)
        /*008c*/ 	.word	0x00000000


	//----- nvinfo : EIATTR_MIN_STACK_SIZE
	.align		4
.L_23:
        /*0090*/ 	.byte	0x04, 0x12
        /*0092*/ 	.short	(.L_25 - .L_24)
	.align		4
.L_24:
        /*0094*/ 	.word	index@(_Z9findGroupRP5PointiS0_RPb)
        /*0098*/ 	.word	0x00000000


	//----- nvinfo : EIATTR_MIN_STACK_SIZE
	.align		4
.L_25:
        /*009c*/ 	.byte	0x04, 0x12
        /*009e*/ 	.short	(.L_27 - .L_26)
	.align		4
.L_26:
        /*00a0*/ 	.word	index@(_Z8setFalseRPbi)
        /*00a4*/ 	.word	0x00000000
.L_27:


//--------------------- .nv.compat                --------------------------
	.section	.nv.compat,"",@"SHT_CUDA_COMPAT_INFO"
	.align	4
        /*0000*/ 	.byte	0x02, 0x09, 0x00, 0x00, 0x02, 0x02, 0x01, 0x00, 0x02, 0x05, 0x05, 0x00, 0x03, 0x07, 0x01, 0x01
        /*0010*/ 	.byte	0x02, 0x03, 0x00, 0x00, 0x02, 0x06, 0x01, 0x00, 0x04, 0x0b, 0x08, 0x00, 0x01, 0x00, 0x00, 0x00
        /*0020*/ 	.byte	0x00, 0x00, 0x00, 0x00


//--------------------- .nv.info._Z11updateGroupRP5PointiPfPi --------------------------
	.section	.nv.info._Z11updateGroupRP5PointiPfPi,"",@"SHT_CUDA_INFO"
	.sectionflags	@""
	.align	4


	//----- nvinfo : EIATTR_CUDA_API_VERSION
	.align		4
        /*0000*/ 	.byte	0x04, 0x37
        /*0002*/ 	.short	(.L_29 - .L_28)
.L_28:
        /*0004*/ 	.word	0x00000082


	//----- nvinfo : EIATTR_KPARAM_INFO
	.align		4
.L_29:
        /*0008*/ 	.byte	0x04, 0x17
        /*000a*/ 	.short	(.L_31 - .L_30)
.L_30:
        /*000c*/ 	.word	0x00000000
        /*0010*/ 	.short	0x0003
        /*0012*/ 	.short	0x0018
        /*0014*/ 	.byte	0x00, 0xf5, 0x21, 0x00


	//----- nvinfo : EIATTR_KPARAM_INFO
	.align		4
.L_31:
        /*0018*/ 	.byte	0x04, 0x17
        /*001a*/ 	.short	(.L_33 - .L_32)
.L_32:
        /*001c*/ 	.word	0x00000000
        /*0020*/ 	.short	0x0002
        /*0022*/ 	.short	0x0010
        /*0024*/ 	.byte	0x00, 0xf5, 0x21, 0x00


	//----- nvinfo : EIATTR_KPARAM_INFO
	.align		4
.L_33:
        /*0028*/ 	.byte	0x04, 0x17
        /*002a*/ 	.short	(.L_35 - .L_34)
.L_34:
        /*002c*/ 	.word	0x00000000
        /*0030*/ 	.short	0x0001
        /*0032*/ 	.short	0x0008
        /*0034*/ 	.byte	0x00, 0xf0, 0x11, 0x00


	//----- nvinfo : EIATTR_KPARAM_INFO
	.align		4
.L_35:
        /*0038*/ 	.byte	0x04, 0x17
        /*003a*/ 	.short	(.L_37 - .L_36)
.L_36:
        /*003c*/ 	.word	0x00000000
        /*0040*/ 	.short	0x0000
        /*0042*/ 	.short	0x0000
        /*0044*/ 	.byte	0x00, 0xf5, 0x21, 0x00


	//----- nvinfo : EIATTR_SPARSE_MMA_MASK
	.align		4
.L_37:
        /*0048*/ 	.byte	0x03, 0x50
        /*004a*/ 	.short	0x0000


	//----- nvinfo : EIATTR_MAXREG_COUNT
	.align		4
        /*004c*/ 	.byte	0x03, 0x1b
        /*004e*/ 	.short	0x00ff


	//----- nvinfo : EIATTR_MERCURY_ISA_VERSION
	.align		4
        /*0050*/ 	.byte	0x03, 0x5f
        /*0052*/ 	.short	0x0101


	//----- nvinfo : EIATTR_VRC_CTA_INIT_COUNT
	.align		4
        /*0054*/ 	.byte	0x02, 0x4a
	.zero		1
	.zero		1


	//----- nvinfo : EIATTR_EXIT_INSTR_OFFSETS
	.align		4
        /*0058*/ 	.byte	0x04, 0x1c
        /*005a*/ 	.short	(.L_39 - .L_38)


	//   ....[0]....
.L_38:
        /*005c*/ 	.word	0x00000070


	//   ....[1]....
        /*0060*/ 	.word	0x000001e0


	//   ....[2]....
        /*0064*/ 	.word	0x000002e0


	//----- nvinfo : EIATTR_CRS_STACK_SIZE
	.align		4
.L_39:
        /*0068*/ 	.byte	0x04, 0x1e
        /*006a*/ 	.short	(.L_41 - .L_40)
.L_40:
        /*006c*/ 	.word	0x00000000


	//----- nvinfo : EIATTR_CBANK_PARAM_SIZE
	.align		4
.L_41:
        /*0070*/ 	.byte	0x03, 0x19
        /*0072*/ 	.short	0x0020


	//----- nvinfo : EIATTR_PARAM_CBANK
	.align		4
        /*0074*/ 	.byte	0x04, 0x0a
        /*0076*/ 	.short	(.L_43 - .L_42)
	.align		4
.L_42:
        /*0078*/ 	.word	index@(.nv.constant0._Z11updateGroupRP5PointiPfPi)
        /*007c*/ 	.short	0x0380
        /*007e*/ 	.short	0x0020


	//----- nvinfo : EIATTR_SW_WAR
	.align		4
.L_43:
        /*0080*/ 	.byte	0x04, 0x36
        /*0082*/ 	.short	(.L_45 - .L_44)
.L_44:
        /*0084*/ 	.word	0x00000008
.L_45:


//--------------------- .nv.info._Z9findMovedPbiS_ --------------------------
	.section	.nv.info._Z9findMovedPbiS_,"",@"SHT_CUDA_INFO"
	.sectionflags	@""
	.align	4


	//----- nvinfo : EIATTR_CUDA_API_VERSION
	.align		4
        /*0000*/ 	.byte	0x04, 0x37
        /*0002*/ 	.short	(.L_47 - .L_46)
.L_46:
        /*0004*/ 	.word	0x00000082


	//----- nvinfo : EIATTR_KPARAM_INFO
	.align		4
.L_47:
        /*0008*/ 	.byte	0x04, 0x17
        /*000a*/ 	.short	(.L_49 - .L_48)
.L_48:
        /*000c*/ 	.word	0x00000000
        /*0010*/ 	.short	0x0002
        /*0012*/ 	.short	0x0010
        /*0014*/ 	.byte	0x00, 0xf5, 0x21, 0x00


	//----- nvinfo : EIATTR_KPARAM_INFO
	.align		4
.L_49:
        /*0018*/ 	.byte	0x04, 0x17
        /*001a*/ 	.short	(.L_51 - .L_50)
.L_50:
        /*001c*/ 	.word	0x00000000
        /*0020*/ 	.short	0x0001
        /*0022*/ 	.short	0x0008
        /*0024*/ 	.byte	0x00, 0xf0, 0x11, 0x00


	//----- nvinfo : EIATTR_KPARAM_INFO
	.align		4
.L_51:
        /*0028*/ 	.byte	0x04, 0x17
        /*002a*/ 	.short	(.L_53 - .L_52)
.L_52:
        /*002c*/ 	.word	0x00000000
        /*0030*/ 	.short	0x0000
        /*0032*/ 	.short	0x0000
        /*0034*/ 	.byte	0x00, 0xf5, 0x21, 0x00


	//----- nvinfo : EIATTR_SPARSE_MMA_MASK
	.align		4
.L_53:
        /*0038*/ 	.byte	0x03, 0x50
        /*003a*/ 	.short	0x0000


	//----- nvinfo : EIATTR_MAXREG_COUNT
	.align		4
        /*003c*/ 	.byte	0x03, 0x1b
        /*003e*/ 	.short	0x00ff


	//----- nvinfo : EIATTR_MERCURY_ISA_VERSION
	.align		4
        /*0040*/ 	.byte	0x03, 0x5f
        /*0042*/ 	.short	0x0101


	//----- nvinfo : EIATTR_VRC_CTA_INIT_COUNT
	.align		4
        /*0044*/ 	.byte	0x02, 0x4a
	.zero		1
	.zero		1


	//----- nvinfo : EIATTR_EXIT_INSTR_OFFSETS
	.align		4
        /*0048*/ 	.byte	0x04, 0x1c
        /*004a*/ 	.short	(.L_55 - .L_54)


	//   ....[0]....
.L_54:
        /*004c*/ 	.word	0x00000030


	//   ....[1]....
        /*0050*/ 	.word	0x000000b0


	//   ....[2]....
        /*0054*/ 	.word	0x000001c0


	//----- nvinfo : EIATTR_CBANK_PARAM_SIZE
	.align		4
.L_55:
        /*0058*/ 	.byte	0x03, 0x19
        /*005a*/ 	.short	0x0018


	//----- nvinfo : EIATTR_PARAM_CBANK
	.align		4
        /*005c*/ 	.byte	0x04, 0x0a
        /*005e*/ 	.short	(.L_57 - .L_56)
	.align		4
.L_56:
        /*0060*/ 	.word	index@(.nv.constant0._Z9findMovedPbiS_)
        /*0064*/ 	.short	0x0380
        /*0066*/ 	.short	0x0018


	//----- nvinfo : EIATTR_SW_WAR
	.align		4
.L_57:
        /*0068*/ 	.byte	0x04, 0x36
        /*006a*/ 	.short	(.L_59 - .L_58)
.L_58:
        /*006c*/ 	.word	0x00000008
.L_59:


//--------------------- .nv.info._Z9findGroupRP5PointiS0_RPb --------------------------
	.section	.nv.info._Z9findGroupRP5PointiS0_RPb,"",@"SHT_CUDA_INFO"
	.sectionflags	@""
	.align	4


	//----- nvinfo : EIATTR_CUDA_API_VERSION
	.align		4
        /*0000*/ 	.byte	0x04, 0x37
        /*0002*/ 	.short	(.L_61 - .L_60)
.L_60:
        /*0004*/ 	.word	0x00000082


	//----- nvinfo : EIATTR_KPARAM_INFO
	.align		4
.L_61:
        /*0008*/ 	.byte	0x04, 0x17
        /*000a*/ 	.short	(.L_63 - .L_62)
.L_62:
        /*000c*/ 	.word	0x00000000
        /*0010*/ 	.short	0x0003
        /*0012*/ 	.short	0x0018
        /*0014*/ 	.byte	0x00, 0xf5, 0x21, 0x00


	//----- nvinfo : EIATTR_KPARAM_INFO
	.align		4
.L_63:
        /*0018*/ 	.byte	0x04, 0x17
        /*001a*/ 	.short	(.L_65 - .L_64)
.L_64:
        /*001c*/ 	.word	0x00000000
        /*0020*/ 	.short	0x0002
        /*0022*/ 	.short	0x0010
        /*0024*/ 	.byte	0x00, 0xf5, 0x21, 0x00


	//----- nvinfo : EIATTR_KPARAM_INFO
	.align		4
.L_65:
        /*0028*/ 	.byte	0x04, 0x17
        /*002a*/ 	.short	(.L_67 - .L_66)
.L_66:
        /*002c*/ 	.word	0x00000000
        /*0030*/ 	.short	0x0001
        /*0032*/ 	.short	0x0008
        /*0034*/ 	.byte	0x00, 0xf0, 0x11, 0x00


	//----- nvinfo : EIATTR_KPARAM_INFO
	.align		4
.L_67:
        /*0038*/ 	.byte	0x04, 0x17
        /*003a*/ 	.short	(.L_69 - .L_68)
.L_68:
        /*003c*/ 	.word	0x00000000
        /*0040*/ 	.short	0x0000
        /*0042*/ 	.short	0x0000
        /*0044*/ 	.byte	0x00, 0xf5, 0x21, 0x00


	//----- nvinfo : EIATTR_SPARSE_MMA_MASK
	.align		4
.L_69:
        /*0048*/ 	.byte	0x03, 0x50
        /*004a*/ 	.short	0x0000


	//----- nvinfo : EIATTR_MAXREG_COUNT
	.align		4
        /*004c*/ 	.byte	0x03, 0x1b
        /*004e*/ 	.short	0x00ff


	//----- nvinfo : EIATTR_MERCURY_ISA_VERSION
	.align		4
        /*0050*/ 	.byte	0x03, 0x5f
        /*0052*/ 	.short	0x0101


	//----- nvinfo : EIATTR_VRC_CTA_INIT_COUNT
	.align		4
        /*0054*/ 	.byte	0x02, 0x4a
	.zero		1
	.zero		1


	//----- nvinfo : EIATTR_EXIT_INSTR_OFFSETS
	.align		4
        /*0058*/ 	.byte	0x04, 0x1c
        /*005a*/ 	.short	(.L_71 - .L_70)


	//   ....[0]....
.L_70:
        /*005c*/ 	.word	0x00000070


	//   ....[1]....
        /*0060*/ 	.word	0x00000c50


	//   ....[2]....
        /*0064*/ 	.word	0x00000cc0


	//----- nvinfo : EIATTR_CRS_STACK_SIZE
	.align		4
.L_71:
        /*0068*/ 	.byte	0x04, 0x1e
        /*006a*/ 	.short	(.L_73 - .L_72)
.L_72:
        /*006c*/ 	.word	0x00000000


	//----- nvinfo : EIATTR_CBANK_PARAM_SIZE
	.align		4
.L_73:
        /*0070*/ 	.byte	0x03, 0x19
        /*0072*/ 	.short	0x0020


	//----- nvinfo : EIATTR_PARAM_CBANK
	.align		4
        /*0074*/ 	.byte	0x04, 0x0a
        /*0076*/ 	.short	(.L_75 - .L_74)
	.align		4
.L_74:
        /*0078*/ 	.word	index@(.nv.constant0._Z9findGroupRP5PointiS0_RPb)
        /*007c*/ 	.short	0x0380
        /*007e*/ 	.short	0x0020


	//----- nvinfo : EIATTR_SW_WAR
	.align		4
.L_75:
        /*0080*/ 	.byte	0x04, 0x36
        /*0082*/ 	.short	(.L_77 - .L_76)
.L_76:
        /*0084*/ 	.word	0x00000008
.L_77:


//--------------------- .nv.info._Z8setFalseRPbi  --------------------------
	.section	.nv.info._Z8setFalseRPbi,"",@"SHT_CUDA_INFO"
	.sectionflags	@""
	.align	4


	//----- nvinfo : EIATTR_CUDA_API_VERSION
	.align		4
        /*0000*/ 	.byte	0x04, 0x37
        /*0002*/ 	.short	(.L_79 - .L_78)
.L_78:
        /*0004*/ 	.word	0x00000082


	//----- nvinfo : EIATTR_KPARAM_INFO
	.align		4
.L_79:
        /*0008*/ 	.byte	0x04, 0x17
        /*000a*/ 	.short	(.L_81 - .L_80)
.L_80:
        /*000c*/ 	.word	0x00000000
        /*0010*/ 	.short	0x0001
        /*0012*/ 	.short	0x0008
        /*0014*/ 	.byte	0x00, 0xf0, 0x11, 0x00


	//----- nvinfo : EIATTR_KPARAM_INFO
	.align		4
.L_81:
        /*0018*/ 	.byte	0x04, 0x17
        /*001a*/ 	.short	(.L_83 - .L_82)
.L_82:
        /*001c*/ 	.word	0x00000000
        /*0020*/ 	.short	0x0000
        /*0022*/ 	.short	0x0000
        /*0024*/ 	.byte	0x00, 0xf5, 0x21, 0x00


	//----- nvinfo : EIATTR_SPARSE_MMA_MASK
	.align		4
.L_83:
        /*0028*/ 	.byte	0x03, 0x50
        /*002a*/ 	.short	0x0000


	//----- nvinfo : EIATTR_MAXREG_COUNT
	.align		4
        /*002c*/ 	.byte	0x03, 0x1b
        /*002e*/ 	.short	0x00ff


	//----- nvinfo : EIATTR_MERCURY_ISA_VERSION
	.align		4
        /*0030*/ 	.byte	0x03, 0x5f
        /*0032*/ 	.short	0x0101


	//----- nvinfo : EIATTR_VRC_CTA_INIT_COUNT
	.align		4
        /*0034*/ 	.byte	0x02, 0x4a
	.zero		1
	.zero		1


	//----- nvinfo : EIATTR_EXIT_INSTR_OFFSETS
	.align		4
        /*0038*/ 	.byte	0x04, 0x1c
        /*003a*/ 	.short	(.L_85 - .L_84)


	//   ....[0]....
.L_84:
        /*003c*/ 	.word	0x00000070


	//   ....[1]....
        /*0040*/ 	.word	0x000000e0


	//----- nvinfo : EIATTR_CBANK_PARAM_SIZE
	.align		4
.L_85:
        /*0044*/ 	.byte	0x03, 0x19
        /*0046*/ 	.short	0x000c


	//----- nvinfo : EIATTR_PARAM_CBANK
	.align		4
        /*0048*/ 	.byte	0x04, 0x0a
        /*004a*/ 	.short	(.L_87 - .L_86)
	.align		4
.L_86:
        /*004c*/ 	.word	index@(.nv.constant0._Z8setFalseRPbi)
        /*0050*/ 	.short	0x0380
        /*0052*/ 	.short	0x000c


	//----- nvinfo : EIATTR_SW_WAR
	.align		4
.L_87:
        /*0054*/ 	.byte	0x04, 0x36
        /*0056*/ 	.short	(.L_89 - .L_88)
.L_88:
        /*0058*/ 	.word	0x00000008
.L_89:


//--------------------- .nv.callgraph             --------------------------
	.section	.nv.callgraph,"",@"SHT_CUDA_CALLGRAPH"
	.align	4
	.sectionentsize	8
	.align		4
        /*0000*/ 	.word	0x00000000
	.align		4
        /*0004*/ 	.word	0xffffffff
	.align		4
        /*0008*/ 	.word	0x00000000
	.align		4
        /*000c*/ 	.word	0xfffffffe
	.align		4
        /*0010*/ 	.word	0x00000000
	.align		4
        /*0014*/ 	.word	0xfffffffd
	.align		4
        /*0018*/ 	.word	0x00000000
	.align		4
        /*001c*/ 	.word	0xfffffffc


//--------------------- .text._Z11updateGroupRP5PointiPfPi --------------------------
	.section	.text._Z11updateGroupRP5PointiPfPi,"ax",@progbits
	.align	128
        .global         _Z11updateGroupRP5PointiPfPi
        .type           _Z11updateGroupRP5PointiPfPi,@function
        .size           _Z11updateGroupRP5PointiPfPi,(.L_x_29 - _Z11updateGroupRP5PointiPfPi)
        .other          _Z11updateGroupRP5PointiPfPi,@"STO_CUDA_ENTRY STV_DEFAULT"
_Z11updateGroupRP5PointiPfPi:
.text._Z11updateGroupRP5PointiPfPi:
[----:B------:R-:W-:Y:S01]  /*0000*/  LDC R1, c[0x0][0x37c] ;  /* 0x0000df00ff017b82 */ /* 0x000fe20000000800 */
[----:B------:R-:W0:Y:S07]  /*0010*/  S2R R0, SR_TID.X ;  /* 0x0000000000007919 */ /* 0x000e2e0000002100 */
[----:B------:R-:W0:Y:S01]  /*0020*/  S2UR UR4, SR_CTAID.X ;  /* 0x00000000000479c3 */ /* 0x000e220000002500 */
[----:B------:R-:W1:Y:S07]  /*0030*/  LDCU UR5, c[0x0][0x388] ;  /* 0x00007100ff0577ac */ /* 0x000e6e0008000800 */
[----:B------:R-:W0:Y:S02]  /*0040*/  LDC R11, c[0x0][0x360] ;  /* 0x0000d800ff0b7b82 */ /* 0x000e240000000800 */
[----:B0-----:R-:W-:-:S05]  /*0050*/  IMAD R11, R11, UR4, R0 ;  /* 0x000000040b0b7c24 */ /* 0x001fca000f8e0200 */
[----:B-1----:R-:W-:-:S13]  /*0060*/  ISETP.GE.AND P0, PT, R11, UR5, PT ;  /* 0x000000050b007c0c */ /* 0x002fda000bf06270 */
[----:B------:R-:W-:Y:S05]  /*0070*/  @P0 EXIT ;  /* 0x000000000000094d */ /* 0x000fea0003800000 */
[----:B------:R-:W0:Y:S01]  /*0080*/  LDC.64 R2, c[0x0][0x380] ;  /* 0x0000e000ff027b82 */ /* 0x000e220000000a00 */
[----:B------:R-:W0:Y:S02]  /*0090*/  LDCU.64 UR4, c[0x0][0x358] ;  /* 0x00006b00ff0477ac */ /* 0x000e240008000a00 */
[----:B0-----:R-:W2:Y:S02]  /*00a0*/  LDG.E.64 R4, desc[UR4][R2.64] ;  /* 0x0000000402047981 */ /* 0x001ea4000c1e1b00 */
[----:B--2---:R-:W-:-:S05]  /*00b0*/  IMAD.WIDE R4, R11, 0xc, R4 ;  /* 0x0000000c0b047825 */ /* 0x004fca00078e0204 */
[----:B------:R-:W2:Y:S02]  /*00c0*/  LDG.E R0, desc[UR4][R4.64+0x8] ;  /* 0x0000080404007981 */ /* 0x000ea4000c1e1900 */
[----:B--2---:R-:W-:-:S13]  /*00d0*/  ISETP.NE.AND P0, PT, R0, 0x1, PT ;  /* 0x000000010000780c */ /* 0x004fda0003f05270 */
[----:B------:R-:W-:Y:S05]  /*00e0*/  @P0 BRA `(.L_x_0) ;  /* 0x0000000000400947 */ /* 0x000fea0003800000 */
[----:B------:R-:W0:Y:S01]  /*00f0*/  LDC.64 R6, c[0x0][0x390] ;  /* 0x0000e400ff067b82 */ /* 0x000e220000000a00 */
[----:B------:R-:W2:Y:S04]  /*0100*/  LDG.E R4, desc[UR4][R4.64] ;  /* 0x0000000404047981 */ /* 0x000ea8000c1e1900 */
[----:B0-----:R-:W2:Y:S04]  /*0110*/  LDG.E R9, desc[UR4][R6.64] ;  /* 0x0000000406097981 */ /* 0x001ea8000c1e1900 */
[----:B------:R-:W3:Y:S01]  /*0120*/  LDG.E R15, desc[UR4][R6.64+0x4] ;  /* 0x00000404060f7981 */ /* 0x000ee2000c1e1900 */
[----:B--2---:R-:W-:-:S05]  /*0130*/  FADD R13, R4, R9 ;  /* 0x00000009040d7221 */ /* 0x004fca0000000000 */
[----:B------:R-:W-:Y:S04]  /*0140*/  STG.E desc[UR4][R6.64], R13 ;  /* 0x0000000d06007986 */ /* 0x000fe8000c101904 */
[----:B------:R-:W2:Y:S02]  /*0150*/  LDG.E.64 R2, desc[UR4][R2.64] ;  /* 0x0000000402027981 */ /* 0x000ea4000c1e1b00 */
[----:B--2---:R-:W-:-:S06]  /*0160*/  IMAD.WIDE R8, R11, 0xc, R2 ;  /* 0x0000000c0b087825 */ /* 0x004fcc00078e0202 */
[----:B------:R-:W3:Y:S01]  /*0170*/  LDG.E R8, desc[UR4][R8.64+0x4] ;  /* 0x0000040408087981 */ /* 0x000ee2000c1e1900 */
[----:B------:R-:W0:Y:S01]  /*0180*/  LDC.64 R10, c[0x0][0x398] ;  /* 0x0000e600ff0a7b82 */ /* 0x000e220000000a00 */
[----:B---3--:R-:W-:-:S05]  /*0190*/  FADD R15, R8, R15 ;  /* 0x0000000f080f7221 */ /* 0x008fca0000000000 */
[----:B------:R-:W-:Y:S04]  /*01a0*/  STG.E desc[UR4][R6.64+0x4], R15 ;  /* 0x0000040f06007986 */ /* 0x000fe8000c101904 */
[----:B0-----:R-:W2:Y:S02]  /*01b0*/  LDG.E R0, desc[UR4][R10.64] ;  /* 0x000000040a007981 */ /* 0x001ea4000c1e1900 */
[----:B--2---:R-:W-:-:S05]  /*01c0*/  IADD3 R5, PT, PT, R0, 0x1, RZ ;  /* 0x0000000100057810 */ /* 0x004fca0007ffe0ff */
[----:B------:R-:W-:Y:S01]  /*01d0*/  STG.E desc[UR4][R10.64], R5 ;  /* 0x000000050a007986 */ /* 0x000fe2000c101904 */
[----:B------:R-:W-:Y:S05]  /*01e0*/  EXIT ;  /* 0x000000000000794d */ /* 0x000fea0003800000 */
.L_x_0:
        /* <DEDUP_REMOVED lines=16> */
.L_x_1:
[----:B------:R-:W-:-:S00]  /*02f0*/  BRA `(.L_x_1) ;  /* 0xfffffffc00fc7947 */ /* 0x000fc0000383ffff */
[----:B------:R-:W-:-:S00]  /*0300*/  NOP ;  /* 0x0000000000007918 */ /* 0x000fc00000000000 */
[----:B------:R-:W-:-:S00]  /*0310*/  NOP ;  /* 0x0000000000007918 */ /* 0x000fc00000000000 */
[----:B------:R-:W-:-:S00]  /*0320*/  NOP ;  /* 0x0000000000007918 */ /* 0x000fc00000000000 */
[----:B------:R-:W-:-:S00]  /*0330*/  NOP ;  /* 0x0000000000007918 */ /* 0x000fc00000000000 */
[----:B------:R-:W-:-:S00]  /*0340*/  NOP ;  /* 0x0000000000007918 */ /* 0x000fc00000000000 */
[----:B------:R-:W-:-:S00]  /*0350*/  NOP ;  /* 0x0000000000007918 */ /* 0x000fc00000000000 */
[----:B------:R-:W-:-:S00]  /*0360*/  NOP ;  /* 0x0000000000007918 */ /* 0x000fc00000000000 */
[----:B------:R-:W-:-:S00]  /*0370*/  NOP ;  /* 0x0000000000007918 */ /* 0x000fc00000000000 */
.L_x_29:


//--------------------- .text._Z9findMovedPbiS_   --------------------------
	.section	.text._Z9findMovedPbiS_,"ax",@progbits
	.align	128
        .global         _Z9findMovedPbiS_
        .type           _Z9findMovedPbiS_,@function
        .size           _Z9findMovedPbiS_,(.L_x_30 - _Z9findMovedPbiS_)
        .other          _Z9findMovedPbiS_,@"STO_CUDA_ENTRY STV_DEFAULT"
_Z9findMovedPbiS_:
.text._Z9findMovedPbiS_:
[----:B------:R-:W-:Y:S08]  /*0000*/  LDC R1, c[0x0][0x37c] ;  /* 0x0000df00ff017b82 */ /* 0x000ff00000000800 */
[----:B------:R-:W0:Y:S02]  /*0010*/  LDC R0, c[0x0][0x388] ;  /* 0x0000e200ff007b82 */ /* 0x000e240000000800 */
[----:B0-----:R-:W-:-:S13]  /*0020*/  ISETP.GE.AND P0, PT, R0, 0x1, PT ;  /* 0x000000010000780c */ /* 0x001fda0003f06270 */
[----:B------:R-:W-:Y:S05]  /*0030*/  @!P0 EXIT ;  /* 0x000000000000894d */ /* 0x000fea0003800000 */
[----:B------:R-:W0:Y:S01]  /*0040*/  LDC.64 R2, c[0x0][0x390] ;  /* 0x0000e400ff027b82 */ /* 0x000e220000000a00 */
[----:B------:R-:W0:Y:S01]  /*0050*/  LDCU.64 UR6, c[0x0][0x358] ;  /* 0x00006b00ff0677ac */ /* 0x000e220008000a00 */
[----:B------:R-:W1:Y:S01]  /*0060*/  LDCU UR9, c[0x0][0x388] ;  /* 0x00007100ff0977ac */ /* 0x000e620008000800 */
[----:B------:R-:W2:Y:S01]  /*0070*/  LDCU.64 UR10, c[0x0][0x380] ;  /* 0x00007000ff0a77ac */ /* 0x000ea20008000a00 */
[----:B0-----:R0:W5:Y:S01]  /*0080*/  LDG.E.U8 R0, desc[UR6][R2.64] ;  /* 0x0000000602007981 */ /* 0x001162000c1e1100 */
[----:B-12---:R-:W-:-:S05]  /*0090*/  UMOV UR4, URZ ;  /* 0x000000ff00047c82 */ /* 0x006fca0008000000 */
.L_x_2:
[----:B-----5:R-:W-:-:S13]  /*00a0*/  LOP3.LUT P0, RZ, R0, 0xff, RZ, 0xc0, !PT ;  /* 0x000000ff00ff7812 */ /* 0x020fda000780c0ff */
[----:B-1----:R-:W-:Y:S05]  /*00b0*/  @P0 EXIT ;  /* 0x000000000000094d */ /* 0x002fea0003800000 */
[----:B------:R-:W-:-:S04]  /*00c0*/  UIADD3 UR5, UP0, UPT, UR4, UR10, URZ ;  /* 0x0000000a04057290 */ /* 0x000fc8000ff1e0ff */
[----:B------:R-:W-:Y:S02]  /*00d0*/  UIADD3.X UR8, UPT, UPT, URZ, UR11, URZ, UP0, !UPT ;  /* 0x0000000bff087290 */ /* 0x000fe400087fe4ff */
[----:B0-----:R-:W-:-:S04]  /*00e0*/  IMAD.U32 R2, RZ, RZ, UR5 ;  /* 0x00000005ff027e24 */ /* 0x001fc8000f8e00ff */
[----:B------:R-:W-:-:S05]  /*00f0*/  IMAD.U32 R3, RZ, RZ, UR8 ;  /* 0x00000008ff037e24 */ /* 0x000fca000f8e00ff */
[----:B------:R-:W2:Y:S01]  /*0100*/  LDG.E.U8 R2, desc[UR6][R2.64] ;  /* 0x0000000602027981 */ /* 0x000ea2000c1e1100 */
[----:B------:R-:W-:Y:S01]  /*0110*/  IMAD.MOV.U32 R0, RZ, RZ, 0x1 ;  /* 0x00000001ff007424 */ /* 0x000fe200078e00ff */
[----:B------:R-:W-:Y:S01]  /*0120*/  UIADD3 UR4, UPT, UPT, UR4, 0x1, URZ ;  /* 0x0000000104047890 */ /* 0x000fe2000fffe0ff */
[----:B------:R-:W-:-:S03]  /*0130*/  IMAD.MOV.U32 R6, RZ, RZ, 0x1 ;  /* 0x00000001ff067424 */ /* 0x000fc600078e00ff */
[----:B------:R-:W-:Y:S01]  /*0140*/  UISETP.NE.AND UP0, UPT, UR4, UR9, UPT ;  /* 0x000000090400728c */ /* 0x000fe2000bf05270 */
[----:B--2---:R-:W-:-:S13]  /*0150*/  ISETP.NE.AND P0, PT, R2, 0x1, PT ;  /* 0x000000010200780c */ /* 0x004fda0003f05270 */
[----:B------:R-:W0:Y:S01]  /*0160*/  @!P0 LDC.64 R4, c[0x0][0x390] ;  /* 0x0000e400ff048b82 */ /* 0x000e220000000a00 */
[----:B------:R-:W-:Y:S02]  /*0170*/  @!P0 PRMT R3, R0, 0x7610, R3 ;  /* 0x0000761000038816 */ /* 0x000fe40000000003 */
[----:B------:R-:W-:-:S04]  /*0180*/  PRMT R0, RZ, 0x7610, R0 ;  /* 0x00007610ff007816 */ /* 0x000fc80000000000 */
[----:B------:R-:W-:Y:S01]  /*0190*/  @!P0 PRMT R0, R6, 0x7610, R0 ;  /* 0x0000761006008816 */ /* 0x000fe20000000000 */
[----:B0-----:R1:W-:Y:S01]  /*01a0*/  @!P0 STG.E.U8 desc[UR6][R4.64], R3 ;  /* 0x0000000304008986 */ /* 0x0013e2000c101106 */
[----:B------:R-:W-:Y:S05]  /*01b0*/  BRA.U UP0, `(.L_x_2) ;  /* 0xfffffffd00b87547 */ /* 0x000fea000b83ffff */
[----:B------:R-:W-:Y:S05]  /*01c0*/  EXIT ;  /* 0x000000000000794d */ /* 0x000fea0003800000 */
.L_x_3:
        /* <DEDUP_REMOVED lines=11> */
.L_x_30:


//--------------------- .text._Z9findGroupRP5PointiS0_RPb --------------------------
	.section	.text._Z9findGroupRP5PointiS0_RPb,"ax",@progbits
	.align	128
        .global         _Z9findGroupRP5PointiS0_RPb
        .type           _Z9findGroupRP5PointiS0_RPb,@function
        .size           _Z9findGroupRP5PointiS0_RPb,(.L_x_28 - _Z9findGroupRP5PointiS0_RPb)
        .other          _Z9findGroupRP5PointiS0_RPb,@"STO_CUDA_ENTRY STV_DEFAULT"
_Z9findGroupRP5PointiS0_RPb:
.text._Z9findGroupRP5PointiS0_RPb:
        /* <DEDUP_REMOVED lines=10> */
[----:B0-----:R-:W2:Y:S05]  /*00a0*/  LDG.E.64 R4, desc[UR4][R8.64] ;  /* 0x0000000408047981 */ /* 0x001eaa000c1e1b00 */
[----:B------:R-:W0:Y:S02]  /*00b0*/  LDC.64 R12, c[0x0][0x390] ;  /* 0x0000e400ff0c7b82 */ /* 0x000e240000000a00 */
[----:B0-----:R-:W3:Y:S01]  /*00c0*/  LDG.E R12, desc[UR4][R12.64] ;  /* 0x000000040c0c7981 */ /* 0x001ee2000c1e1900 */
[----:B--2---:R-:W-:-:S05]  /*00d0*/  IMAD.WIDE R4, R2, 0xc, R4 ;  /* 0x0000000c02047825 */ /* 0x004fca00078e0204 */
[----:B------:R-:W3:Y:S01]  /*00e0*/  LD.E R3, desc[UR4][R4.64] ;  /* 0x0000000404037980 */ /* 0x000ee2000c101900 */
[----:B------:R-:W-:Y:S01]  /*00f0*/  BSSY.RECONVERGENT B0, `(.L_x_4) ;  /* 0x0000007000007945 */ /* 0x000fe20003800200 */
[----:B------:R-:W-:Y:S01]  /*0100*/  MOV R0, 0x160 ;  /* 0x0000016000007802 */ /* 0x000fe20000000f00 */
[----:B---3--:R-:W-:-:S04]  /*0110*/  FADD R26, R12, -R3 ;  /* 0x800000030c1a7221 */ /* 0x008fc80000000000 */
[----:B------:R-:W0:Y:S02]  /*0120*/  F2F.F64.F32 R6, R26 ;  /* 0x0000001a00067310 */ /* 0x000e240000201800 */
[----:B0-----:R-:W-:-:S10]  /*0130*/  DADD R10, -RZ, |R6| ;  /* 0x00000000ff0a7229 */ /* 0x001fd40000000506 */
[----:B------:R-:W-:-:S07]  /*0140*/  IMAD.MOV.U32 R29, RZ, RZ, R11 ;  /* 0x000000ffff1d7224 */ /* 0x000fce00078e000b */
[----:B------:R-:W-:Y:S05]  /*0150*/  CALL.REL.NOINC `($_Z9findGroupRP5PointiS0_RPb$__internal_accurate_pow) ;  /* 0x0000000c008c7944 */ /* 0x000fea0003c00000 */
[----:B------:R-:W-:Y:S05]  /*0160*/  BSYNC.RECONVERGENT B0 ;  /* 0x0000000000007941 */ /* 0x000fea0003800200 */
.L_x_4:
[----:B------:R-:W0:Y:S01]  /*0170*/  LDC.64 R16, c[0x0][0x390] ;  /* 0x0000e400ff107b82 */ /* 0x000e220000000a00 */
[----:B------:R-:W2:Y:S04]  /*0180*/  LD.E R27, desc[UR4][R4.64+0x4] ;  /* 0x00000404041b7980 */ /* 0x000ea8000c101900 */
[----:B0-----:R-:W2:Y:S01]  /*0190*/  LDG.E R16, desc[UR4][R16.64+0x4] ;  /* 0x0000040410107981 */ /* 0x001ea2000c1e1900 */
[----:B------:R-:W-:Y:S01]  /*01a0*/  DADD R12, R6, 2 ;  /* 0x40000000060c7429 */ /* 0x000fe20000000000 */
[C---:B------:R-:W-:Y:S01]  /*01b0*/  FSETP.NEU.AND P1, PT, R26.reuse, RZ, PT ;  /* 0x000000ff1a00720b */ /* 0x040fe20003f2d000 */
[----:B------:R-:W-:Y:S01]  /*01c0*/  BSSY.RECONVERGENT B0, `(.L_x_5) ;  /* 0x0000011000007945 */ /* 0x000fe20003800200 */
[----:B------:R-:W-:-:S07]  /*01d0*/  FSETP.NEU.AND P0, PT, R26, 1, PT ;  /* 0x3f8000001a00780b */ /* 0x000fce0003f0d000 */
[----:B------:R-:W-:Y:S01]  /*01e0*/  LOP3.LUT R12, R13, 0x7ff00000, RZ, 0xc0, !PT ;  /* 0x7ff000000d0c7812 */ /* 0x000fe200078ec0ff */
[----:B------:R-:W-:-:S03]  /*01f0*/  IMAD.MOV.U32 R13, RZ, RZ, R11 ;  /* 0x000000ffff0d7224 */ /* 0x000fc600078e000b */
[----:B------:R-:W-:Y:S01]  /*0200*/  ISETP.NE.AND P2, PT, R12, 0x7ff00000, PT ;  /* 0x7ff000000c00780c */ /* 0x000fe20003f45270 */
[----:B------:R-:W-:Y:S01]  /*0210*/  IMAD.MOV.U32 R12, RZ, RZ, R10 ;  /* 0x000000ffff0c7224 */ /* 0x000fe200078e000a */
[----:B------:R-:W-:Y:S01]  /*0220*/  @!P1 CS2R R12, SRZ ;  /* 0x00000000000c9805 */ /* 0x000fe2000001ff00 */
[----:B--2---:R-:W-:-:S04]  /*0230*/  FADD R28, R16, -R27 ;  /* 0x8000001b101c7221 */ /* 0x004fc80000000000 */
[----:B------:R-:W0:Y:S02]  /*0240*/  F2F.F64.F32 R8, R28 ;  /* 0x0000001c00087310 */ /* 0x000e240000201800 */
[----:B0-----:R-:W-:-:S04]  /*0250*/  DADD R14, -RZ, |R8| ;  /* 0x00000000ff0e7229 */ /* 0x001fc80000000508 */
[----:B------:R-:W-:Y:S07]  /*0260*/  @P2 BRA `(.L_x_6) ;  /* 0x0000000000182947 */ /* 0x000fee0003800000 */
[----:B------:R-:W-:-:S13]  /*0270*/  FSETP.NAN.AND P1, PT, R26, R26, PT ;  /* 0x0000001a1a00720b */ /* 0x000fda0003f28000 */
[----:B------:R-:W-:Y:S01]  /*0280*/  @P1 DADD R12, R6, 2 ;  /* 0x40000000060c1429 */ /* 0x000fe20000000000 */
[----:B------:R-:W-:Y:S10]  /*0290*/  @P1 BRA `(.L_x_6) ;  /* 0x00000000000c1947 */ /* 0x000ff40003800000 */
[----:B------:R-:W-:-:S14]  /*02a0*/  DSETP.NEU.AND P1, PT, |R6|, +INF , PT ;  /* 0x7ff000000600742a */ /* 0x000fdc0003f2d200 */
[----:B------:R-:W-:Y:S02]  /*02b0*/  @!P1 IMAD.MOV.U32 R12, RZ, RZ, 0x0 ;  /* 0x00000000ff0c9424 */ /* 0x000fe400078e00ff */
[----:B------:R-:W-:-:S07]  /*02c0*/  @!P1 IMAD.MOV.U32 R13, RZ, RZ, 0x7ff00000 ;  /* 0x7ff00000ff0d9424 */ /* 0x000fce00078e00ff */
.L_x_6:
[----:B------:R-:W-:Y:S05]  /*02d0*/  BSYNC.RECONVERGENT B0 ;  /* 0x0000000000007941 */ /* 0x000fea0003800200 */
.L_x_5:
[----:B------:R-:W-:Y:S01]  /*02e0*/  BSSY.RECONVERGENT B0, `(.L_x_7) ;  /* 0x0000007000007945 */ /* 0x000fe20003800200 */
[----:B------:R-:W-:Y:S01]  /*02f0*/  IMAD.MOV.U32 R10, RZ, RZ, R14 ;  /* 0x000000ffff0a7224 */ /* 0x000fe200078e000e */
[----:B------:R-:W-:Y:S02]  /*0300*/  FSEL R6, R12, RZ, P0 ;  /* 0x000000ff0c067208 */ /* 0x000fe40000000000 */
[----:B------:R-:W-:Y:S02]  /*0310*/  FSEL R7, R13, 1.875, P0 ;  /* 0x3ff000000d077808 */ /* 0x000fe40000000000 */
[----:B------:R-:W-:Y:S02]  /*0320*/  MOV R29, R15 ;  /* 0x0000000f001d7202 */ /* 0x000fe40000000f00 */
[----:B------:R-:W-:-:S07]  /*0330*/  MOV R0, 0x350 ;  /* 0x0000035000007802 */ /* 0x000fce0000000f00 */
[----:B------:R-:W-:Y:S05]  /*0340*/  CALL.REL.NOINC `($_Z9findGroupRP5PointiS0_RPb$__internal_accurate_pow) ;  /* 0x0000000c00107944 */ /* 0x000fea0003c00000 */
[----:B------:R-:W-:Y:S05]  /*0350*/  BSYNC.RECONVERGENT B0 ;  /* 0x0000000000007941 */ /* 0x000fea0003800200 */
.L_x_7:
[----:B------:R-:W-:Y:S01]  /*0360*/  DADD R12, R8, 2 ;  /* 0x40000000080c7429 */ /* 0x000fe20000000000 */
[C---:B------:R-:W-:Y:S01]  /*0370*/  FSETP.NEU.AND P1, PT, R28.reuse, RZ, PT ;  /* 0x000000ff1c00720b */ /* 0x040fe20003f2d000 */
[----:B------:R-:W-:Y:S01]  /*0380*/  BSSY.RECONVERGENT B0, `(.L_x_8) ;  /* 0x000000c000007945 */ /* 0x000fe20003800200 */
[----:B------:R-:W-:-:S07]  /*0390*/  FSETP.NEU.AND P0, PT, R28, 1, PT ;  /* 0x3f8000001c00780b */ /* 0x000fce0003f0d000 */
[----:B------:R-:W-:-:S04]  /*03a0*/  LOP3.LUT R12, R13, 0x7ff00000, RZ, 0xc0, !PT ;  /* 0x7ff000000d0c7812 */ /* 0x000fc800078ec0ff */
[----:B------:R-:W-:Y:S02]  /*03b0*/  ISETP.NE.AND P2, PT, R12, 0x7ff00000, PT ;  /* 0x7ff000000c00780c */ /* 0x000fe40003f45270 */
[----:B------:R-:W-:-:S11]  /*03c0*/  @!P1 CS2R R10, SRZ ;  /* 0x00000000000a9805 */ /* 0x000fd6000001ff00 */
[----:B------:R-:W-:Y:S05]  /*03d0*/  @P2 BRA `(.L_x_9) ;  /* 0x0000000000182947 */ /* 0x000fea0003800000 */
[----:B------:R-:W-:-:S13]  /*03e0*/  FSETP.NAN.AND P1, PT, R28, R28, PT ;  /* 0x0000001c1c00720b */ /* 0x000fda0003f28000 */
[----:B------:R-:W-:Y:S01]  /*03f0*/  @P1 DADD R10, R8, 2 ;  /* 0x40000000080a1429 */ /* 0x000fe20000000000 */
[----:B------:R-:W-:Y:S10]  /*0400*/  @P1 BRA `(.L_x_9) ;  /* 0x00000000000c1947 */ /* 0x000ff40003800000 */
[----:B------:R-:W-:-:S14]  /*0410*/  DSETP.NEU.AND P1, PT, |R8|, +INF , PT ;  /* 0x7ff000000800742a */ /* 0x000fdc0003f2d200 */
[----:B------:R-:W-:Y:S02]  /*0420*/  @!P1 IMAD.MOV.U32 R10, RZ, RZ, 0x0 ;  /* 0x00000000ff0a9424 */ /* 0x000fe400078e00ff */
[----:B------:R-:W-:-:S07]  /*0430*/  @!P1 IMAD.MOV.U32 R11, RZ, RZ, 0x7ff00000 ;  /* 0x7ff00000ff0b9424 */ /* 0x000fce00078e00ff */
.L_x_9:
[----:B------:R-:W-:Y:S05]  /*0440*/  BSYNC.RECONVERGENT B0 ;  /* 0x0000000000007941 */ /* 0x000fea0003800200 */
.L_x_8:
[----:B------:R-:W-:Y:S01]  /*0450*/  FSEL R12, R10, RZ, P0 ;  /* 0x000000ff0a0c7208 */ /* 0x000fe20000000000 */
[----:B------:R-:W-:Y:S01]  /*0460*/  IMAD.MOV.U32 R8, RZ, RZ, 0x0 ;  /* 0x00000000ff087424 */ /* 0x000fe200078e00ff */
[----:B------:R-:W-:Y:S01]  /*0470*/  FSEL R13, R11, 1.875, P0 ;  /* 0x3ff000000b0d7808 */ /* 0x000fe20000000000 */
[----:B------:R-:W-:Y:S01]  /*0480*/  IMAD.MOV.U32 R9, RZ, RZ, 0x3fd80000 ;  /* 0x3fd80000ff097424 */ /* 0x000fe200078e00ff */
[----:B------:R-:W-:Y:S04]  /*0490*/  BSSY.RECONVERGENT B0, `(.L_x_10) ;  /* 0x000001c000007945 */ /* 0x000fe80003800200 */
[----:B------:R-:W-:-:S06]  /*04a0*/  DADD R12, R6, R12 ;  /* 0x00000000060c7229 */ /* 0x000fcc000000000c */
[----:B------:R-:W0:Y:S04]  /*04b0*/  MUFU.RSQ64H R11, R13 ;  /* 0x0000000d000b7308 */ /* 0x000e280000001c00 */
[----:B------:R-:W-:-:S05]  /*04c0*/  VIADD R10, R13, 0xfcb00000 ;  /* 0xfcb000000d0a7836 */ /* 0x000fca0000000000 */
[----:B------:R-:W-:Y:S01]  /*04d0*/  ISETP.GE.U32.AND P0, PT, R10, 0x7ca00000, PT ;  /* 0x7ca000000a00780c */ /* 0x000fe20003f06070 */
[----:B0-----:R-:W-:-:S08]  /*04e0*/  DMUL R6, R10, R10 ;  /* 0x0000000a0a067228 */ /* 0x001fd00000000000 */
[----:B------:R-:W-:-:S08]  /*04f0*/  DFMA R6, R12, -R6, 1 ;  /* 0x3ff000000c06742b */ /* 0x000fd00000000806 */
[----:B------:R-:W-:Y:S02]  /*0500*/  DFMA R8, R6, R8, 0.5 ;  /* 0x3fe000000608742b */ /* 0x000fe40000000008 */
[----:B------:R-:W-:-:S08]  /*0510*/  DMUL R6, R10, R6 ;  /* 0x000000060a067228 */ /* 0x000fd00000000000 */
[----:B------:R-:W-:-:S08]  /*0520*/  DFMA R18, R8, R6, R10 ;  /* 0x000000060812722b */ /* 0x000fd0000000000a */
[----:B------:R-:W-:Y:S02]  /*0530*/  DMUL R8, R12, R18 ;  /* 0x000000120c087228 */ /* 0x000fe40000000000 */
[----:B------:R-:W-:Y:S01]  /*0540*/  VIADD R7, R19, 0xfff00000 ;  /* 0xfff0000013077836 */ /* 0x000fe20000000000 */
[----:B------:R-:W-:-:S05]  /*0550*/  MOV R6, R18 ;  /* 0x0000001200067202 */ /* 0x000fca0000000f00 */
[----:B------:R-:W-:-:S08]  /*0560*/  DFMA R14, R8, -R8, R12 ;  /* 0x80000008080e722b */ /* 0x000fd0000000000c */
[----:B------:R-:W-:Y:S01]  /*0570*/  DFMA R16, R14, R6, R8 ;  /* 0x000000060e10722b */ /* 0x000fe20000000008 */
[----:B------:R-:W-:Y:S10]  /*0580*/  @!P0 BRA `(.L_x_11) ;  /* 0x0000000000308947 */ /* 0x000ff40003800000 */
[----:B------:R-:W-:Y:S02]  /*0590*/  IMAD.MOV.U32 R6, RZ, RZ, R12 ;  /* 0x000000ffff067224 */ /* 0x000fe400078e000c */
[----:B------:R-:W-:Y:S02]  /*05a0*/  IMAD.MOV.U32 R11, RZ, RZ, R13 ;  /* 0x000000ffff0b7224 */ /* 0x000fe400078e000d */
[----:B------:R-:W-:Y:S01]  /*05b0*/  IMAD.MOV.U32 R12, RZ, RZ, R14 ;  /* 0x000000ffff0c7224 */ /* 0x000fe200078e000e */
[----:B------:R-:W-:Y:S01]  /*05c0*/  MOV R14, R8 ;  /* 0x00000008000e7202 */ /* 0x000fe20000000f00 */
[----:B------:R-:W-:Y:S01]  /*05d0*/  IMAD.MOV.U32 R13, RZ, RZ, R15 ;  /* 0x000000ffff0d7224 */ /* 0x000fe200078e000f */
[----:B------:R-:W-:Y:S01]  /*05e0*/  MOV R8, 0x630 ;  /* 0x0000063000087802 */ /* 0x000fe20000000f00 */
[----:B------:R-:W-:Y:S02]  /*05f0*/  IMAD.MOV.U32 R15, RZ, RZ, R9 ;  /* 0x000000ffff0f7224 */ /* 0x000fe400078e0009 */
[----:B------:R-:W-:-:S02]  /*0600*/  IMAD.MOV.U32 R0, RZ, RZ, R18 ;  /* 0x000000ffff007224 */ /* 0x000fc400078e0012 */
[----:B------:R-:W-:-:S07]  /*0610*/  IMAD.MOV.U32 R9, RZ, RZ, R7 ;  /* 0x000000ffff097224 */ /* 0x000fce00078e0007 */
[----:B------:R-:W-:Y:S05]  /*0620*/  CALL.REL.NOINC `($__internal_0_$__cuda_sm20_dsqrt_rn_f64_mediumpath_v1) ;  /* 0x0000000400a87944 */ /* 0x000fea0003c00000 */
[----:B------:R-:W-:Y:S02]  /*0630*/  IMAD.MOV.U32 R16, RZ, RZ, R12 ;  /* 0x000000ffff107224 */ /* 0x000fe400078e000c */
[----:B------:R-:W-:-:S07]  /*0640*/  IMAD.MOV.U32 R17, RZ, RZ, R13 ;  /* 0x000000ffff117224 */ /* 0x000fce00078e000d */
.L_x_11:
[----:B------:R-:W-:Y:S05]  /*0650*/  BSYNC.RECONVERGENT B0 ;  /* 0x0000000000007941 */ /* 0x000fea0003800200 */
.L_x_10:
[----:B------:R-:W0:Y:S02]  /*0660*/  LDC.64 R12, c[0x0][0x390] ;  /* 0x0000e400ff0c7b82 */ /* 0x000e240000000a00 */
[----:B0-----:R-:W2:Y:S01]  /*0670*/  LDG.E R6, desc[UR4][R12.64+0xc] ;  /* 0x00000c040c067981 */ /* 0x001ea2000c1e1900 */
[----:B------:R-:W-:Y:S01]  /*0680*/  BSSY.RECONVERGENT B0, `(.L_x_12) ;  /* 0x0000008000007945 */ /* 0x000fe20003800200 */
[----:B------:R-:W-:Y:S01]  /*0690*/  MOV R0, 0x700 ;  /* 0x0000070000007802 */ /* 0x000fe20000000f00 */
[----:B--2---:R-:W-:Y:S02]  /*06a0*/  FADD R6, -R3, R6 ;  /* 0x0000000603067221 */ /* 0x004fe40000000100 */
[----:B------:R-:W-:Y:S08]  /*06b0*/  F2F.F32.F64 R3, R16 ;  /* 0x0000001000037310 */ /* 0x000ff00000301000 */
[----:B------:R-:W0:Y:S02]  /*06c0*/  F2F.F64.F32 R8, R6 ;  /* 0x0000000600087310 */ /* 0x000e240000201800 */
[----:B0-----:R-:W-:-:S10]  /*06d0*/  DADD R10, -RZ, |R8| ;  /* 0x00000000ff0a7229 */ /* 0x001fd40000000508 */
[----:B------:R-:W-:-:S07]  /*06e0*/  IMAD.MOV.U32 R29, RZ, RZ, R11 ;  /* 0x000000ffff1d7224 */ /* 0x000fce00078e000b */
[----:B------:R-:W-:Y:S05]  /*06f0*/  CALL.REL.NOINC `($_Z9findGroupRP5PointiS0_RPb$__internal_accurate_pow) ;  /* 0x0000000800247944 */ /* 0x000fea0003c00000 */
[----:B------:R-:W-:Y:S05]  /*0700*/  BSYNC.RECONVERGENT B0 ;  /* 0x0000000000007941 */ /* 0x000fea0003800200 */
.L_x_12:
[----:B------:R-:W0:Y:S02]  /*0710*/  LDC.64 R14, c[0x0][0x390] ;  /* 0x0000e400ff0e7b82 */ /* 0x000e240000000a00 */
[----:B0-----:R-:W2:Y:S01]  /*0720*/  LDG.E R14, desc[UR4][R14.64+0x10] ;  /* 0x000010040e0e7981 */ /* 0x001ea2000c1e1900 */
[----:B------:R-:W-:Y:S01]  /*0730*/  DADD R12, R8, 2 ;  /* 0x40000000080c7429 */ /* 0x000fe20000000000 */
[C---:B------:R-:W-:Y:S01]  /*0740*/  FSETP.NEU.AND P1, PT, R6.reuse, RZ, PT ;  /* 0x000000ff0600720b */ /* 0x040fe20003f2d000 */
[----:B------:R-:W-:Y:S01]  /*0750*/  BSSY.RECONVERGENT B0, `(.L_x_13) ;  /* 0x0000011000007945 */ /* 0x000fe20003800200 */
[----:B------:R-:W-:-:S07]  /*0760*/  FSETP.NEU.AND P0, PT, R6, 1, PT ;  /* 0x3f8000000600780b */ /* 0x000fce0003f0d000 */
[----:B------:R-:W-:Y:S01]  /*0770*/  LOP3.LUT R12, R13, 0x7ff00000, RZ, 0xc0, !PT ;  /* 0x7ff000000d0c7812 */ /* 0x000fe200078ec0ff */
[----:B------:R-:W-:-:S03]  /*0780*/  IMAD.MOV.U32 R13, RZ, RZ, R11 ;  /* 0x000000ffff0d7224 */ /* 0x000fc600078e000b */
[----:B------:R-:W-:Y:S02]  /*0790*/  ISETP.NE.AND P2, PT, R12, 0x7ff00000, PT ;  /* 0x7ff000000c00780c */ /* 0x000fe40003f45270 */
[----:B------:R-:W-:Y:S02]  /*07a0*/  MOV R12, R10 ;  /* 0x0000000a000c7202 */ /* 0x000fe40000000f00 */
[----:B------:R-:W-:Y:S01]  /*07b0*/  @!P1 CS2R R12, SRZ ;  /* 0x00000000000c9805 */ /* 0x000fe2000001ff00 */
[----:B--2---:R-:W-:-:S04]  /*07c0*/  FADD R27, -R27, R14 ;  /* 0x0000000e1b1b7221 */ /* 0x004fc80000000100 */
[----:B------:R-:W0:Y:S02]  /*07d0*/  F2F.F64.F32 R30, R27 ;  /* 0x0000001b001e7310 */ /* 0x000e240000201800 */
[----:B0-----:R-:W-:Y:S02]  /*07e0*/  DADD R28, -RZ, |R30| ;  /* 0x00000000ff1c7229 */ /* 0x001fe4000000051e */
[----:B------:R-:W-:Y:S09]  /*07f0*/  @P2 BRA `(.L_x_14) ;  /* 0x0000000000182947 */ /* 0x000ff20003800000 */
[----:B------:R-:W-:-:S13]  /*0800*/  FSETP.NAN.AND P1, PT, R6, R6, PT ;  /* 0x000000060600720b */ /* 0x000fda0003f28000 */
[----:B------:R-:W-:Y:S01]  /*0810*/  @P1 DADD R12, R8, 2 ;  /* 0x40000000080c1429 */ /* 0x000fe20000000000 */
[----:B------:R-:W-:Y:S10]  /*0820*/  @P1 BRA `(.L_x_14) ;  /* 0x00000000000c1947 */ /* 0x000ff40003800000 */
[----:B------:R-:W-:-:S14]  /*0830*/  DSETP.NEU.AND P1, PT, |R8|, +INF , PT ;  /* 0x7ff000000800742a */ /* 0x000fdc0003f2d200 */
[----:B------:R-:W-:Y:S02]  /*0840*/  @!P1 IMAD.MOV.U32 R12, RZ, RZ, 0x0 ;  /* 0x00000000ff0c9424 */ /* 0x000fe400078e00ff */
[----:B------:R-:W-:-:S07]  /*0850*/  @!P1 IMAD.MOV.U32 R13, RZ, RZ, 0x7ff00000 ;  /* 0x7ff00000ff0d9424 */ /* 0x000fce00078e00ff */
.L_x_14:
[----:B------:R-:W-:Y:S05]  /*0860*/  BSYNC.RECONVERGENT B0 ;  /* 0x0000000000007941 */ /* 0x000fea0003800200 */
.L_x_13:
[----:B------:R-:W-:Y:S01]  /*0870*/  BSSY.RECONVERGENT B0, `(.L_x_15) ;  /* 0x0000006000007945 */ /* 0x000fe20003800200 */
[----:B------:R-:W-:Y:S01]  /*0880*/  IMAD.MOV.U32 R10, RZ, RZ, R28 ;  /* 0x000000ffff0a7224 */ /* 0x000fe200078e001c */
[----:B------:R-:W-:Y:S02]  /*0890*/  FSEL R6, R12, RZ, P0 ;  /* 0x000000ff0c067208 */ /* 0x000fe40000000000 */
[----:B------:R-:W-:Y:S02]  /*08a0*/  FSEL R7, R13, 1.875, P0 ;  /* 0x3ff000000d077808 */ /* 0x000fe40000000000 */
[----:B------:R-:W-:-:S07]  /*08b0*/  MOV R0, 0x8d0 ;  /* 0x000008d000007802 */ /* 0x000fce0000000f00 */
[----:B------:R-:W-:Y:S05]  /*08c0*/  CALL.REL.NOINC `($_Z9findGroupRP5PointiS0_RPb$__internal_accurate_pow) ;  /* 0x0000000400b07944 */ /* 0x000fea0003c00000 */
[----:B------:R-:W-:Y:S05]  /*08d0*/  BSYNC.RECONVERGENT B0 ;  /* 0x0000000000007941 */ /* 0x000fea0003800200 */
.L_x_15:
        /* <DEDUP_REMOVED lines=12> */
[----:B------:R-:W-:Y:S01]  /*09a0*/  @!P1 IMAD.MOV.U32 R10, RZ, RZ, 0x0 ;  /* 0x00000000ff0a9424 */ /* 0x000fe200078e00ff */
[----:B------:R-:W-:-:S07]  /*09b0*/  @!P1 MOV R11, 0x7ff00000 ;  /* 0x7ff00000000b9802 */ /* 0x000fce0000000f00 */
.L_x_17:
[----:B------:R-:W-:Y:S05]  /*09c0*/  BSYNC.RECONVERGENT B0 ;  /* 0x0000000000007941 */ /* 0x000fea0003800200 */
.L_x_16:
        /* <DEDUP_REMOVED lines=15> */
[----:B------:R-:W-:Y:S02]  /*0ac0*/  VIADD R7, R17, 0xfff00000 ;  /* 0xfff0000011077836 */ /* 0x000fe40000000000 */
[----:B------:R-:W-:-:S04]  /*0ad0*/  IMAD.MOV.U32 R6, RZ, RZ, R16 ;  /* 0x000000ffff067224 */ /* 0x000fc800078e0010 */
[----:B------:R-:W-:-:S08]  /*0ae0*/  DFMA R18, R14, -R14, R10 ;  /* 0x8000000e0e12722b */ /* 0x000fd0000000000a */
[----:B------:R-:W-:Y:S01]  /*0af0*/  DFMA R12, R18, R6, R14 ;  /* 0x00000006120c722b */ /* 0x000fe2000000000e */
[----:B------:R-:W-:Y:S10]  /*0b00*/  @!P0 BRA `(.L_x_19) ;  /* 0x0000000000208947 */ /* 0x000ff40003800000 */
[----:B------:R-:W-:Y:S01]  /*0b10*/  IMAD.MOV.U32 R6, RZ, RZ, R10 ;  /* 0x000000ffff067224 */ /* 0x000fe200078e000a */
[----:B------:R-:W-:Y:S01]  /*0b20*/  MOV R0, R16 ;  /* 0x0000001000007202 */ /* 0x000fe20000000f00 */
[----:B------:R-:W-:Y:S01]  /*0b30*/  IMAD.MOV.U32 R10, RZ, RZ, R8 ;  /* 0x000000ffff0a7224 */ /* 0x000fe200078e0008 */
[----:B------:R-:W-:Y:S01]  /*0b40*/  MOV R8, 0xb90 ;  /* 0x00000b9000087802 */ /* 0x000fe20000000f00 */
[----:B------:R-:W-:Y:S02]  /*0b50*/  IMAD.MOV.U32 R12, RZ, RZ, R18 ;  /* 0x000000ffff0c7224 */ /* 0x000fe400078e0012 */
[----:B------:R-:W-:Y:S02]  /*0b60*/  IMAD.MOV.U32 R13, RZ, RZ, R19 ;  /* 0x000000ffff0d7224 */ /* 0x000fe400078e0013 */
[----:B------:R-:W-:-:S07]  /*0b70*/  IMAD.MOV.U32 R9, RZ, RZ, R7 ;  /* 0x000000ffff097224 */ /* 0x000fce00078e0007 */
[----:B------:R-:W-:Y:S05]  /*0b80*/  CALL.REL.NOINC `($__internal_0_$__cuda_sm20_dsqrt_rn_f64_mediumpath_v1) ;  /* 0x0000000000507944 */ /* 0x000fea0003c00000 */
.L_x_19:
[----:B------:R-:W-:Y:S05]  /*0b90*/  BSYNC.RECONVERGENT B0 ;  /* 0x0000000000007941 */ /* 0x000fea0003800200 */
.L_x_18:
[----:B------:R-:W0:Y:S01]  /*0ba0*/  F2F.F32.F64 R12, R12 ;  /* 0x0000000c000c7310 */ /* 0x000e220000301000 */
[----:B------:R-:W1:Y:S01]  /*0bb0*/  LDC.64 R8, c[0x0][0x380] ;  /* 0x0000e000ff087b82 */ /* 0x000e620000000a00 */
[----:B------:R-:W-:Y:S01]  /*0bc0*/  HFMA2 R0, -RZ, RZ, 0, 5.9604644775390625e-08 ;  /* 0x00000001ff007431 */ /* 0x000fe200000001ff */
[----:B0-----:R-:W-:-:S04]  /*0bd0*/  FSETP.GEU.AND P0, PT, R3, R12, PT ;  /* 0x0000000c0300720b */ /* 0x001fc80003f0e000 */
[----:B------:R-:W-:Y:S02]  /*0be0*/  SEL R3, R0, 0x2, !P0 ;  /* 0x0000000200037807 */ /* 0x000fe40004000000 */
[----:B------:R-:W2:Y:S04]  /*0bf0*/  LD.E R0, desc[UR4][R4.64+0x8] ;  /* 0x0000080404007980 */ /* 0x000ea8000c101900 */
[----:B------:R0:W-:Y:S04]  /*0c00*/  ST.E desc[UR4][R4.64+0x8], R3 ;  /* 0x0000080304007985 */ /* 0x0001e8000c101904 */
[----:B-1----:R-:W3:Y:S02]  /*0c10*/  LDG.E.64 R6, desc[UR4][R8.64] ;  /* 0x0000000408067981 */ /* 0x002ee4000c1e1b00 */
[----:B---3--:R-:W-:-:S06]  /*0c20*/  IMAD.WIDE R6, R2, 0xc, R6 ;  /* 0x0000000c02067825 */ /* 0x008fcc00078e0206 */
[----:B------:R-:W2:Y:S02]  /*0c30*/  LD.E R7, desc[UR4][R6.64+0x8] ;  /* 0x0000080406077980 */ /* 0x000ea4000c101900 */
[----:B--2---:R-:W-:-:S13]  /*0c40*/  ISETP.NE.AND P0, PT, R7, R0, PT ;  /* 0x000000000700720c */ /* 0x004fda0003f05270 */
[----:B0-----:R-:W-:Y:S05]  /*0c50*/  @!P0 EXIT ;  /* 0x000000000000894d */ /* 0x001fea0003800000 */
[----:B------:R-:W0:Y:S02]  /*0c60*/  LDC.64 R4, c[0x0][0x398] ;  /* 0x0000e600ff047b82 */ /* 0x000e240000000a00 */
[----:B0-----:R-:W2:Y:S01]  /*0c70*/  LDG.E.64 R4, desc[UR4][R4.64] ;  /* 0x0000000404047981 */ /* 0x001ea2000c1e1b00 */
[----:B------:R-:W-:Y:S01]  /*0c80*/  IMAD.MOV.U32 R3, RZ, RZ, 0x1 ;  /* 0x00000001ff037424 */ /* 0x000fe200078e00ff */
[----:B--2---:R-:W-:-:S04]  /*0c90*/  IADD3 R6, P0, PT, R2, R4, RZ ;  /* 0x0000000402067210 */ /* 0x004fc80007f1e0ff */
[----:B------:R-:W-:-:S05]  /*0ca0*/  LEA.HI.X.SX32 R7, R2, R5, 0x1, P0 ;  /* 0x0000000502077211 */ /* 0x000fca00000f0eff */
[----:B------:R-:W-:Y:S01]  /*0cb0*/  ST.E.U8 desc[UR4][R6.64], R3 ;  /* 0x0000000306007985 */ /* 0x000fe2000c101104 */
[----:B------:R-:W-:Y:S05]  /*0cc0*/  EXIT ;  /* 0x000000000000794d */ /* 0x000fea0003800000 */
        .weak           $__internal_0_$__cuda_sm20_dsqrt_rn_f64_mediumpath_v1
        .type           $__internal_0_$__cuda_sm20_dsqrt_rn_f64_mediumpath_v1,@function
        .size           $__internal_0_$__cuda_sm20_dsqrt_rn_f64_mediumpath_v1,($_Z9findGroupRP5PointiS0_RPb$__internal_accurate_pow - $__internal_0_$__cuda_sm20_dsqrt_rn_f64_mediumpath_v1)
$__internal_0_$__cuda_sm20_dsqrt_rn_f64_mediumpath_v1:
[----:B------:R-:W-:Y:S01]  /*0cd0*/  ISETP.GE.U32.AND P0, PT, R10, -0x3400000, PT ;  /* 0xfcc000000a00780c */ /* 0x000fe20003f06070 */
[----:B------:R-:W-:Y:S01]  /*0ce0*/  BSSY.RECONVERGENT B1, `(.L_x_20) ;  /* 0x0000026000017945 */ /* 0x000fe20003800200 */
[----:B------:R-:W-:Y:S02]  /*0cf0*/  IMAD.MOV.U32 R7, RZ, RZ, R11 ;  /* 0x000000ffff077224 */ /* 0x000fe400078e000b */
[----:B------:R-:W-:Y:S02]  /*0d00*/  IMAD.MOV.U32 R10, RZ, RZ, R0 ;  /* 0x000000ffff0a7224 */ /* 0x000fe400078e0000 */
[----:B------:R-:W-:-:S07]  /*0d10*/  IMAD.MOV.U32 R11, RZ, RZ, R9 ;  /* 0x000000ffff0b7224 */ /* 0x000fce00078e0009 */
[----:B------:R-:W-:Y:S05]  /*0d20*/  @!P0 BRA `(.L_x_21) ;  /* 0x0000000000208947 */ /* 0x000fea0003800000 */
[----:B------:R-:W-:-:S10]  /*0d30*/  DFMA.RM R10, R12, R10, R14 ;  /* 0x0000000a0c0a722b */ /* 0x000fd4000000400e */
[----:B------:R-:W-:-:S05]  /*0d40*/  IADD3 R12, P0, PT, R10, 0x1, RZ ;  /* 0x000000010a0c7810 */ /* 0x000fca0007f1e0ff */
[----:B------:R-:W-:-:S06]  /*0d50*/  IMAD.X R13, RZ, RZ, R11, P0 ;  /* 0x000000ffff0d7224 */ /* 0x000fcc00000e060b */
[----:B------:R-:W-:-:S08]  /*0d60*/  DFMA.RP R6, -R10, R12, R6 ;  /* 0x0000000c0a06722b */ /* 0x000fd00000008106 */
[----:B------:R-:W-:-:S06]  /*0d70*/  DSETP.GT.AND P0, PT, R6, RZ, PT ;  /* 0x000000ff0600722a */ /* 0x000fcc0003f04000 */
[----:B------:R-:W-:Y:S02]  /*0d80*/  FSEL R10, R12, R10, P0 ;  /* 0x0000000a0c0a7208 */ /* 0x000fe40000000000 */
[----:B------:R-:W-:Y:S01]  /*0d90*/  FSEL R11, R13, R11, P0 ;  /* 0x0000000b0d0b7208 */ /* 0x000fe20000000000 */
[----:B------:R-:W-:Y:S06]  /*0da0*/  BRA `(.L_x_22) ;  /* 0x0000000000647947 */ /* 0x000fec0003800000 */
.L_x_21:
[----:B------:R-:W-:-:S14]  /*0db0*/  DSETP.NE.AND P0, PT, R6, RZ, PT ;  /* 0x000000ff0600722a */ /* 0x000fdc0003f05000 */
[----:B------:R-:W-:Y:S05]  /*0dc0*/  @!P0 BRA `(.L_x_23) ;  /* 0x0000000000588947 */ /* 0x000fea0003800000 */
[----:B------:R-:W-:-:S13]  /*0dd0*/  ISETP.GE.AND P0, PT, R7, RZ, PT ;  /* 0x000000ff0700720c */ /* 0x000fda0003f06270 */
[----:B------:R-:W-:Y:S01]  /*0de0*/  @!P0 MOV R10, 0x0 ;  /* 0x00000000000a8802 */ /* 0x000fe20000000f00 */
[----:B------:R-:W-:Y:S01]  /*0df0*/  @!P0 IMAD.MOV.U32 R11, RZ, RZ, -0x80000 ;  /* 0xfff80000ff0b8424 */ /* 0x000fe200078e00ff */
[----:B------:R-:W-:Y:S06]  /*0e00*/  @!P0 BRA `(.L_x_22) ;  /* 0x00000000004c8947 */ /* 0x000fec0003800000 */
[----:B------:R-:W-:-:S13]  /*0e10*/  ISETP.GT.AND P0, PT, R7, 0x7fefffff, PT ;  /* 0x7fefffff0700780c */ /* 0x000fda0003f04270 */
[----:B------:R-:W-:Y:S05]  /*0e20*/  @P0 BRA `(.L_x_23) ;  /* 0x0000000000400947 */ /* 0x000fea0003800000 */
[----:B------:R-:W-:Y:S01]  /*0e30*/  DMUL R6, R6, 8.11296384146066816958e+31 ;  /* 0x4690000006067828 */ /* 0x000fe20000000000 */
[----:B------:R-:W-:Y:S02]  /*0e40*/  IMAD.MOV.U32 R10, RZ, RZ, RZ ;  /* 0x000000ffff0a7224 */ /* 0x000fe400078e00ff */
[----:B------:R-:W-:Y:S02]  /*0e50*/  IMAD.MOV.U32 R14, RZ, RZ, 0x0 ;  /* 0x00000000ff0e7424 */ /* 0x000fe400078e00ff */
[----:B------:R-:W-:Y:S01]  /*0e60*/  IMAD.MOV.U32 R15, RZ, RZ, 0x3fd80000 ;  /* 0x3fd80000ff0f7424 */ /* 0x000fe200078e00ff */
[----:B------:R-:W0:Y:S02]  /*0e70*/  MUFU.RSQ64H R11, R7 ;  /* 0x00000007000b7308 */ /* 0x000e240000001c00 */
[----:B0-----:R-:W-:-:S08]  /*0e80*/  DMUL R12, R10, R10 ;  /* 0x0000000a0a0c7228 */ /* 0x001fd00000000000 */
[----:B------:R-:W-:-:S08]  /*0e90*/  DFMA R12, R6, -R12, 1 ;  /* 0x3ff00000060c742b */ /* 0x000fd0000000080c */
[----:B------:R-:W-:Y:S02]  /*0ea0*/  DFMA R14, R12, R14, 0.5 ;  /* 0x3fe000000c0e742b */ /* 0x000fe4000000000e */
[----:B------:R-:W-:-:S08]  /*0eb0*/  DMUL R12, R10, R12 ;  /* 0x0000000c0a0c7228 */ /* 0x000fd00000000000 */
[----:B------:R-:W-:-:S08]  /*0ec0*/  DFMA R12, R14, R12, R10 ;  /* 0x0000000c0e0c722b */ /* 0x000fd0000000000a */
[----:B------:R-:W-:Y:S02]  /*0ed0*/  DMUL R10, R6, R12 ;  /* 0x0000000c060a7228 */ /* 0x000fe40000000000 */
[----:B------:R-:W-:-:S06]  /*0ee0*/  VIADD R13, R13, 0xfff00000 ;  /* 0xfff000000d0d7836 */ /* 0x000fcc0000000000 */
[----:B------:R-:W-:-:S08]  /*0ef0*/  DFMA R14, R10, -R10, R6 ;  /* 0x8000000a0a0e722b */ /* 0x000fd00000000006 */
[----:B------:R-:W-:-:S10]  /*0f00*/  DFMA R10, R12, R14, R10 ;  /* 0x0000000e0c0a722b */ /* 0x000fd4000000000a */
[----:B------:R-:W-:Y:S01]  /*0f10*/  IADD3 R11, PT, PT, R11, -0x3500000, RZ ;  /* 0xfcb000000b0b7810 */ /* 0x000fe20007ffe0ff */
[----:B------:R-:W-:Y:S06]  /*0f20*/  BRA `(.L_x_22) ;  /* 0x0000000000047947 */ /* 0x000fec0003800000 */
.L_x_23:
[----:B------:R-:W-:-:S11]  /*0f30*/  DADD R10, R6, R6 ;  /* 0x00000000060a7229 */ /* 0x000fd60000000006 */
.L_x_22:
[----:B------:R-:W-:Y:S05]  /*0f40*/  BSYNC.RECONVERGENT B1 ;  /* 0x0000000000017941 */ /* 0x000fea0003800200 */
.L_x_20:
[----:B------:R-:W-:Y:S02]  /*0f50*/  IMAD.MOV.U32 R9, RZ, RZ, 0x0 ;  /* 0x00000000ff097424 */ /* 0x000fe400078e00ff */
[----:B------:R-:W-:Y:S02]  /*0f60*/  IMAD.MOV.U32 R12, RZ, RZ, R10 ;  /* 0x000000ffff0c7224 */ /* 0x000fe400078e000a */
[----:B------:R-:W-:Y:S01]  /*0f70*/  IMAD.MOV.U32 R13, RZ, RZ, R11 ;  /* 0x000000ffff0d7224 */ /* 0x000fe200078e000b */
[----:B------:R-:W-:Y:S06]  /*0f80*/  RET.REL.NODEC R8 `(_Z9findGroupRP5PointiS0_RPb) ;  /* 0xfffffff0081c7950 */ /* 0x000fec0003c3ffff */
        .type           $_Z9findGroupRP5PointiS0_RPb$__internal_accurate_pow,@function
        .size           $_Z9findGroupRP5PointiS0_RPb$__internal_accurate_pow,(.L_x_28 - $_Z9findGroupRP5PointiS0_RPb$__internal_accurate_pow)
$_Z9findGroupRP5PointiS0_RPb$__internal_accurate_pow:
[----:B------:R-:W-:Y:S01]  /*0f90*/  ISETP.GT.U32.AND P0, PT, R29, 0xfffff, PT ;  /* 0x000fffff1d00780c */ /* 0x000fe20003f04070 */
[--C-:B------:R-:W-:Y:S01]  /*0fa0*/  IMAD.MOV.U32 R11, RZ, RZ, R29.reuse ;  /* 0x000000ffff0b7224 */ /* 0x100fe200078e001d */
[----:B------:R-:W-:Y:S01]  /*0fb0*/  MOV R15, 0x3ed0f5d2 ;  /* 0x3ed0f5d2000f7802 */ /* 0x000fe20000000f00 */
[----:B------:R-:W-:Y:S01]  /*0fc0*/  IMAD.MOV.U32 R14, RZ, RZ, 0x41ad3b5a ;  /* 0x41ad3b5aff0e7424 */ /* 0x000fe200078e00ff */
[----:B------:R-:W-:Y:S01]  /*0fd0*/  UMOV UR6, 0x7d2cafe2 ;  /* 0x7d2cafe200067882 */ /* 0x000fe20000000000 */
[----:B------:R-:W-:Y:S01]  /*0fe0*/  UMOV UR7, 0x3eb0f5ff ;  /* 0x3eb0f5ff00077882 */ /* 0x000fe20000000000 */
[----:B------:R-:W-:Y:S01]  /*0ff0*/  SHF.R.U32.HI R29, RZ, 0x14, R29 ;  /* 0x00000014ff1d7819 */ /* 0x000fe2000001161d */
[----:B------:R-:W-:Y:S01]  /*1000*/  UMOV UR8, 0x3b39803f ;  /* 0x3b39803f00087882 */ /* 0x000fe20000000000 */
[----:B------:R-:W-:-:S05]  /*1010*/  UMOV UR9, 0x3c7abc9e ;  /* 0x3c7abc9e00097882 */ /* 0x000fca0000000000 */
[----:B------:R-:W-:-:S10]  /*1020*/  @!P0 DMUL R22, R10, 1.80143985094819840000e+16 ;  /* 0x435000000a168828 */ /* 0x000fd40000000000 */
[----:B------:R-:W-:Y:S01]  /*1030*/  @!P0 IMAD.MOV.U32 R11, RZ, RZ, R23 ;  /* 0x000000ffff0b8224 */ /* 0x000fe200078e0017 */
[----:B------:R-:W-:Y:S02]  /*1040*/  @!P0 MOV R10, R22 ;  /* 0x00000016000a8202 */ /* 0x000fe40000000f00 */
[----:B------:R-:W-:Y:S02]  /*1050*/  @!P0 LEA.HI R29, R23, 0xffffffca, RZ, 0xc ;  /* 0xffffffca171d8811 */ /* 0x000fe400078f60ff */
[----:B------:R-:W-:Y:S01]  /*1060*/  LOP3.LUT R11, R11, 0x800fffff, RZ, 0xc0, !PT ;  /* 0x800fffff0b0b7812 */ /* 0x000fe200078ec0ff */
[----:B------:R-:W-:Y:S02]  /*1070*/  IMAD.MOV.U32 R12, RZ, RZ, R10 ;  /* 0x000000ffff0c7224 */ /* 0x000fe400078e000a */
[----:B------:R-:W-:Y:S01]  /*1080*/  IMAD.MOV.U32 R10, RZ, RZ, RZ ;  /* 0x000000ffff0a7224 */ /* 0x000fe200078e00ff */
[----:B------:R-:W-:-:S04]  /*1090*/  LOP3.LUT R13, R11, 0x3ff00000, RZ, 0xfc, !PT ;  /* 0x3ff000000b0d7812 */ /* 0x000fc800078efcff */
[----:B------:R-:W-:-:S13]  /*10a0*/  ISETP.GE.U32.AND P1, PT, R13, 0x3ff6a09f, PT ;  /* 0x3ff6a09f0d00780c */ /* 0x000fda0003f26070 */
[----:B------:R-:W-:-:S04]  /*10b0*/  @P1 VIADD R11, R13, 0xfff00000 ;  /* 0xfff000000d0b1836 */ /* 0x000fc80000000000 */
[----:B------:R-:W-:-:S06]  /*10c0*/  @P1 IMAD.MOV.U32 R13, RZ, RZ, R11 ;  /* 0x000000ffff0d1224 */ /* 0x000fcc00078e000b */
[C---:B------:R-:W-:Y:S02]  /*10d0*/  DADD R18, R12.reuse, 1 ;  /* 0x3ff000000c127429 */ /* 0x040fe40000000000 */
[----:B------:R-:W-:-:S04]  /*10e0*/  DADD R12, R12, -1 ;  /* 0xbff000000c0c7429 */ /* 0x000fc80000000000 */
[----:B------:R-:W0:Y:S02]  /*10f0*/  MUFU.RCP64H R11, R19 ;  /* 0x00000013000b7308 */ /* 0x000e240000001800 */
[----:B0-----:R-:W-:-:S08]  /*1100*/  DFMA R16, -R18, R10, 1 ;  /* 0x3ff000001210742b */ /* 0x001fd0000000010a */
[----:B------:R-:W-:-:S08]  /*1110*/  DFMA R16, R16, R16, R16 ;  /* 0x000000101010722b */ /* 0x000fd00000000010 */
[----:B------:R-:W-:-:S08]  /*1120*/  DFMA R16, R10, R16, R10 ;  /* 0x000000100a10722b */ /* 0x000fd0000000000a */
[----:B------:R-:W-:-:S08]  /*1130*/  DMUL R10, R12, R16 ;  /* 0x000000100c0a7228 */ /* 0x000fd00000000000 */
[----:B------:R-:W-:-:S08]  /*1140*/  DFMA R10, R12, R16, R10 ;  /* 0x000000100c0a722b */ /* 0x000fd0000000000a */
[----:B------:R-:W-:-:S08]  /*1150*/  DMUL R20, R10, R10 ;  /* 0x0000000a0a147228 */ /* 0x000fd00000000000 */
[----:B------:R-:W-:Y:S01]  /*1160*/  DFMA R14, R20, UR6, R14 ;  /* 0x00000006140e7c2b */ /* 0x000fe2000800000e */
[----:B------:R-:W-:Y:S01]  /*1170*/  UMOV UR6, 0x75488a3f ;  /* 0x75488a3f00067882 */ /* 0x000fe20000000000 */
[----:B------:R-:W-:-:S06]  /*1180*/  UMOV UR7, 0x3ef3b20a ;  /* 0x3ef3b20a00077882 */ /* 0x000fcc0000000000 */
[----:B------:R-:W-:Y:S01]  /*1190*/  DFMA R18, R20, R14, UR6 ;  /* 0x0000000614127e2b */ /* 0x000fe2000800000e */
[----:B------:R-:W-:Y:S01]  /*11a0*/  UMOV UR6, 0xe4faecd5 ;  /* 0xe4faecd500067882 */ /* 0x000fe20000000000 */
[----:B------:R-:W-:Y:S01]  /*11b0*/  UMOV UR7, 0x3f1745cd ;  /* 0x3f1745cd00077882 */ /* 0x000fe20000000000 */
[----:B------:R-:W-:-:S05]  /*11c0*/  DADD R14, R12, -R10 ;  /* 0x000000000c0e7229 */ /* 0x000fca000000080a */
[----:B------:R-:W-:Y:S01]  /*11d0*/  DFMA R18, R20, R18, UR6 ;  /* 0x0000000614127e2b */ /* 0x000fe20008000012 */
[----:B------:R-:W-:Y:S01]  /*11e0*/  UMOV UR6, 0x258a578b ;  /* 0x258a578b00067882 */ /* 0x000fe20000000000 */
[----:B------:R-:W-:Y:S01]  /*11f0*/  UMOV UR7, 0x3f3c71c7 ;  /* 0x3f3c71c700077882 */ /* 0x000fe20000000000 */
[----:B------:R-:W-:-:S05]  /*1200*/  DADD R14, R14, R14 ;  /* 0x000000000e0e7229 */ /* 0x000fca000000000e */
[----:B------:R-:W-:Y:S01]  /*1210*/  DFMA R18, R20, R18, UR6 ;  /* 0x0000000614127e2b */ /* 0x000fe20008000012 */
[----:B------:R-:W-:Y:S01]  /*1220*/  UMOV UR6, 0x9242b910 ;  /* 0x9242b91000067882 */ /* 0x000fe20000000000 */
[----:B------:R-:W-:Y:S01]  /*1230*/  UMOV UR7, 0x3f624924 ;  /* 0x3f62492400077882 */ /* 0x000fe20000000000 */
[----:B------:R-:W-:-:S05]  /*1240*/  DFMA R14, R12, -R10, R14 ;  /* 0x8000000a0c0e722b */ /* 0x000fca000000000e */
[----:B------:R-:W-:Y:S01]  /*1250*/  DFMA R18, R20, R18, UR6 ;  /* 0x0000000614127e2b */ /* 0x000fe20008000012 */
[----:B------:R-:W-:Y:S01]  /*1260*/  UMOV UR6, 0x99999dfb ;  /* 0x99999dfb00067882 */ /* 0x000fe20000000000 */
[----:B------:R-:W-:Y:S01]  /*1270*/  UMOV UR7, 0x3f899999 ;  /* 0x3f89999900077882 */ /* 0x000fe20000000000 */
[----:B------:R-:W-:-:S05]  /*1280*/  DMUL R14, R16, R14 ;  /* 0x0000000e100e7228 */ /* 0x000fca0000000000 */
[----:B------:R-:W-:Y:S01]  /*1290*/  DFMA R18, R20, R18, UR6 ;  /* 0x0000000614127e2b */ /* 0x000fe20008000012 */
[----:B------:R-:W-:Y:S01]  /*12a0*/  UMOV UR6, 0x55555555 ;  /* 0x5555555500067882 */ /* 0x000fe20000000000 */
[----:B------:R-:W-:-:S03]  /*12b0*/  UMOV UR7, 0x3fb55555 ;  /* 0x3fb5555500077882 */ /* 0x000fc60000000000 */
[----:B------:R-:W-:Y:S02]  /*12c0*/  VIADD R25, R15, 0x100000 ;  /* 0x001000000f197836 */ /* 0x000fe40000000000 */
[----:B------:R-:W-:Y:S01]  /*12d0*/  IMAD.MOV.U32 R24, RZ, RZ, R14 ;  /* 0x000000ffff187224 */ /* 0x000fe200078e000e */
[----:B------:R-:W-:-:S08]  /*12e0*/  DFMA R12, R20, R18, UR6 ;  /* 0x00000006140c7e2b */ /* 0x000fd00008000012 */
[----:B------:R-:W-:Y:S01]  /*12f0*/  DADD R16, -R12, UR6 ;  /* 0x000000060c107e29 */ /* 0x000fe20008000100 */
[----:B------:R-:W-:Y:S01]  /*1300*/  UMOV UR6, 0xb9e7b0 ;  /* 0x00b9e7b000067882 */ /* 0x000fe20000000000 */
[----:B------:R-:W-:-:S06]  /*1310*/  UMOV UR7, 0x3c46a4cb ;  /* 0x3c46a4cb00077882 */ /* 0x000fcc0000000000 */
[----:B------:R-:W-:Y:S02]  /*1320*/  DFMA R16, R20, R18, R16 ;  /* 0x000000121410722b */ /* 0x000fe40000000010 */
[----:B------:R-:W-:-:S06]  /*1330*/  DMUL R18, R10, R10 ;  /* 0x0000000a0a127228 */ /* 0x000fcc0000000000 */
[----:B------:R-:W-:Y:S01]  /*1340*/  DADD R16, R16, -UR6 ;  /* 0x8000000610107e29 */ /* 0x000fe20008000000 */
[----:B------:R-:W-:Y:S01]  /*1350*/  UMOV UR6, 0x80000000 ;  /* 0x8000000000067882 */ /* 0x000fe20000000000 */
[C---:B------:R-:W-:Y:S01]  /*1360*/  DFMA R20, R10.reuse, R10, -R18 ;  /* 0x0000000a0a14722b */ /* 0x040fe20000000812 */
[----:B------:R-:W-:Y:S01]  /*1370*/  UMOV UR7, 0x43300000 ;  /* 0x4330000000077882 */ /* 0x000fe20000000000 */
[----:B------:R-:W-:-:S06]  /*1380*/  DMUL R22, R10, R18 ;  /* 0x000000120a167228 */ /* 0x000fcc0000000000 */
[C---:B------:R-:W-:Y:S02]  /*1390*/  DFMA R20, R10.reuse, R24, R20 ;  /* 0x000000180a14722b */ /* 0x040fe40000000014 */
[----:B------:R-:W-:-:S08]  /*13a0*/  DFMA R24, R10, R18, -R22 ;  /* 0x000000120a18722b */ /* 0x000fd00000000816 */
[----:B------:R-:W-:Y:S02]  /*13b0*/  DFMA R24, R14, R18, R24 ;  /* 0x000000120e18722b */ /* 0x000fe40000000018 */
[----:B------:R-:W-:-:S06]  /*13c0*/  DADD R18, R12, R16 ;  /* 0x000000000c127229 */ /* 0x000fcc0000000010 */
[----:B------:R-:W-:Y:S02]  /*13d0*/  DFMA R20, R10, R20, R24 ;  /* 0x000000140a14722b */ /* 0x000fe40000000018 */
[----:B------:R-:W-:-:S08]  /*13e0*/  DADD R24, R12, -R18 ;  /* 0x000000000c187229 */ /* 0x000fd00000000812 */
[----:B------:R-:W-:Y:S02]  /*13f0*/  DADD R24, R16, R24 ;  /* 0x0000000010187229 */ /* 0x000fe40000000018 */
[----:B------:R-:W-:-:S08]  /*1400*/  DMUL R16, R18, R22 ;  /* 0x0000001612107228 */ /* 0x000fd00000000000 */
[----:B------:R-:W-:-:S08]  /*1410*/  DFMA R12, R18, R22, -R16 ;  /* 0x00000016120c722b */ /* 0x000fd00000000810 */
[----:B------:R-:W-:-:S08]  /*1420*/  DFMA R12, R18, R20, R12 ;  /* 0x00000014120c722b */ /* 0x000fd0000000000c */
[----:B------:R-:W-:-:S08]  /*1430*/  DFMA R24, R24, R22, R12 ;  /* 0x000000161818722b */ /* 0x000fd0000000000c */
[----:B------:R-:W-:-:S08]  /*1440*/  DADD R18, R16, R24 ;  /* 0x0000000010127229 */ /* 0x000fd00000000018 */
[--C-:B------:R-:W-:Y:S02]  /*1450*/  DADD R12, R10, R18.reuse ;  /* 0x000000000a0c7229 */ /* 0x100fe40000000012 */
[----:B------:R-:W-:-:S06]  /*1460*/  DADD R16, R16, -R18 ;  /* 0x0000000010107229 */ /* 0x000fcc0000000812 */
[----:B------:R-:W-:Y:S02]  /*1470*/  DADD R10, R10, -R12 ;  /* 0x000000000a0a7229 */ /* 0x000fe4000000080c */
[----:B------:R-:W-:-:S06]  /*1480*/  DADD R16, R24, R16 ;  /* 0x0000000018107229 */ /* 0x000fcc0000000010 */
[----:B------:R-:W-:-:S08]  /*1490*/  DADD R10, R18, R10 ;  /* 0x00000000120a7229 */ /* 0x000fd0000000000a */
[----:B------:R-:W-:Y:S01]  /*14a0*/  DADD R16, R16, R10 ;  /* 0x0000000010107229 */ /* 0x000fe2000000000a */
[C---:B------:R-:W-:Y:S02]  /*14b0*/  VIADD R10, R29.reuse, 0xfffffc01 ;  /* 0xfffffc011d0a7836 */ /* 0x040fe40000000000 */
[----:B------:R-:W-:Y:S02]  /*14c0*/  @P1 VIADD R10, R29, 0xfffffc02 ;  /* 0xfffffc021d0a1836 */ /* 0x000fe40000000000 */
[----:B------:R-:W-:-:S03]  /*14d0*/  IMAD.MOV.U32 R11, RZ, RZ, 0x43300000 ;  /* 0x43300000ff0b7424 */ /* 0x000fc600078e00ff */
[----:B------:R-:W-:Y:S01]  /*14e0*/  DADD R14, R14, R16 ;  /* 0x000000000e0e7229 */ /* 0x000fe20000000010 */
[----:B------:R-:W-:-:S06]  /*14f0*/  LOP3.LUT R10, R10, 0x80000000, RZ, 0x3c, !PT ;  /* 0x800000000a0a7812 */ /* 0x000fcc00078e3cff */
[----:B------:R-:W-:Y:S01]  /*1500*/  DADD R16, R10, -UR6 ;  /* 0x800000060a107e29 */ /* 0x000fe20008000000 */
[----:B------:R-:W-:Y:S01]  /*1510*/  UMOV UR6, 0xfefa39ef ;  /* 0xfefa39ef00067882 */ /* 0x000fe20000000000 */
[----:B------:R-:W-:Y:S01]  /*1520*/  DADD R18, R12, R14 ;  /* 0x000000000c127229 */ /* 0x000fe2000000000e */
[----:B------:R-:W-:-:S07]  /*1530*/  UMOV UR7, 0x3fe62e42 ;  /* 0x3fe62e4200077882 */ /* 0x000fce0000000000 */
[--C-:B------:R-:W-:Y:S02]  /*1540*/  DFMA R10, R16, UR6, R18.reuse ;  /* 0x00000006100a7c2b */ /* 0x100fe40008000012 */
[----:B------:R-:W-:-:S06]  /*1550*/  DADD R20, R12, -R18 ;  /* 0x000000000c147229 */ /* 0x000fcc0000000812 */
[----:B------:R-:W-:Y:S02]  /*1560*/  DFMA R12, R16, -UR6, R10 ;  /* 0x80000006100c7c2b */ /* 0x000fe4000800000a */
[----:B------:R-:W-:-:S06]  /*1570*/  DADD R20, R14, R20 ;  /* 0x000000000e147229 */ /* 0x000fcc0000000014 */
[----:B------:R-:W-:-:S08]  /*1580*/  DADD R12, -R18, R12 ;  /* 0x00000000120c7229 */ /* 0x000fd0000000010c */
[----:B------:R-:W-:-:S08]  /*1590*/  DADD R12, R20, -R12 ;  /* 0x00000000140c7229 */ /* 0x000fd0000000080c */
[----:B------:R-:W-:-:S08]  /*15a0*/  DFMA R14, R16, UR8, R12 ;  /* 0x00000008100e7c2b */ /* 0x000fd0000800000c */
[----:B------:R-:W-:-:S08]  /*15b0*/  DADD R12, R10, R14 ;  /* 0x000000000a0c7229 */ /* 0x000fd0000000000e */
[----:B------:R-:W-:Y:S02]  /*15c0*/  DADD R10, R10, -R12 ;  /* 0x000000000a0a7229 */ /* 0x000fe4000000080c */
[----:B------:R-:W-:-:S06]  /*15d0*/  DMUL R16, R12, 2 ;  /* 0x400000000c107828 */ /* 0x000fcc0000000000 */
[----:B------:R-:W-:Y:S02]  /*15e0*/  DADD R10, R14, R10 ;  /* 0x000000000e0a7229 */ /* 0x000fe4000000000a */
[----:B------:R-:W-:Y:S01]  /*15f0*/  DFMA R12, R12, 2, -R16 ;  /* 0x400000000c0c782b */ /* 0x000fe20000000810 */
[----:B------:R-:W-:Y:S01]  /*1600*/  MOV R14, 0x652b82fe ;  /* 0x652b82fe000e7802 */ /* 0x000fe20000000f00 */
[----:B------:R-:W-:-:S06]  /*1610*/  IMAD.MOV.U32 R15, RZ, RZ, 0x3ff71547 ;  /* 0x3ff71547ff0f7424 */ /* 0x000fcc00078e00ff */
[----:B------:R-:W-:-:S08]  /*1620*/  DFMA R12, R10, 2, R12 ;  /* 0x400000000a0c782b */ /* 0x000fd0000000000c */
[----:B------:R-:W-:-:S08]  /*1630*/  DADD R18, R16, R12 ;  /* 0x0000000010127229 */ /* 0x000fd0000000000c */
[----:B------:R-:W-:Y:S02]  /*1640*/  DFMA R14, R18, R14, 6.75539944105574400000e+15 ;  /* 0x43380000120e742b */ /* 0x000fe4000000000e */
[----:B------:R-:W-:Y:S01]  /*1650*/  FSETP.GEU.AND P0, PT, |R19|, 4.1917929649353027344, PT ;  /* 0x4086232b1300780b */ /* 0x000fe20003f0e200 */
[----:B------:R-:W-:-:S05]  /*1660*/  DADD R16, R16, -R18 ;  /* 0x0000000010107229 */ /* 0x000fca0000000812 */
[----:B------:R-:W-:-:S03]  /*1670*/  DADD R10, R14, -6.75539944105574400000e+15 ;  /* 0xc33800000e0a7429 */ /* 0x000fc60000000000 */
[----:B------:R-:W-:-:S05]  /*1680*/  DADD R12, R12, R16 ;  /* 0x000000000c0c7229 */ /* 0x000fca0000000010 */
[----:B------:R-:W-:Y:S01]  /*1690*/  DFMA R20, R10, -UR6, R18 ;  /* 0x800000060a147c2b */ /* 0x000fe20008000012 */
[----:B------:R-:W-:Y:S01]  /*16a0*/  UMOV UR6, 0x3b39803f ;  /* 0x3b39803f00067882 */ /* 0x000fe20000000000 */
[----:B------:R-:W-:-:S06]  /*16b0*/  UMOV UR7, 0x3c7abc9e ;  /* 0x3c7abc9e00077882 */ /* 0x000fcc0000000000 */
[----:B------:R-:W-:Y:S01]  /*16c0*/  DFMA R20, R10, -UR6, R20 ;  /* 0x800000060a147c2b */ /* 0x000fe20008000014 */
[----:B------:R-:W-:Y:S01]  /*16d0*/  UMOV UR6, 0x69ce2bdf ;  /* 0x69ce2bdf00067882 */ /* 0x000fe20000000000 */
[----:B------:R-:W-:Y:S01]  /*16e0*/  IMAD.MOV.U32 R10, RZ, RZ, -0x35dec16 ;  /* 0xfca213eaff0a7424 */ /* 0x000fe200078e00ff */
[----:B------:R-:W-:Y:S01]  /*16f0*/  UMOV UR7, 0x3e5ade15 ;  /* 0x3e5ade1500077882 */ /* 0x000fe20000000000 */
[----:B------:R-:W-:-:S06]  /*1700*/  IMAD.MOV.U32 R11, RZ, RZ, 0x3e928af3 ;  /* 0x3e928af3ff0b7424 */ /* 0x000fcc00078e00ff */
[----:B------:R-:W-:Y:S01]  /*1710*/  DFMA R10, R20, UR6, R10 ;  /* 0x00000006140a7c2b */ /* 0x000fe2000800000a */
[----:B------:R-:W-:Y:S01]  /*1720*/  UMOV UR6, 0x62401315 ;  /* 0x6240131500067882 */ /* 0x000fe20000000000 */
[----:B------:R-:W-:-:S06]  /*1730*/  UMOV UR7, 0x3ec71dee ;  /* 0x3ec71dee00077882 */ /* 0x000fcc0000000000 */
[----:B------:R-:W-:Y:S01]  /*1740*/  DFMA R10, R20, R10, UR6 ;  /* 0x00000006140a7e2b */ /* 0x000fe2000800000a */
        /* <DEDUP_REMOVED lines=20> */
[----:B------:R-:W-:-:S08]  /*1890*/  DFMA R10, R20, R10, UR6 ;  /* 0x00000006140a7e2b */ /* 0x000fd0000800000a */
[----:B------:R-:W-:-:S08]  /*18a0*/  DFMA R10, R20, R10, 1 ;  /* 0x3ff00000140a742b */ /* 0x000fd0000000000a */
[----:B------:R-:W-:-:S10]  /*18b0*/  DFMA R10, R20, R10, 1 ;  /* 0x3ff00000140a742b */ /* 0x000fd4000000000a */
[----:B------:R-:W-:Y:S02]  /*18c0*/  IMAD R17, R14, 0x100000, R11 ;  /* 0x001000000e117824 */ /* 0x000fe400078e020b */
[----:B------:R-:W-:Y:S01]  /*18d0*/  IMAD.MOV.U32 R16, RZ, RZ, R10 ;  /* 0x000000ffff107224 */ /* 0x000fe200078e000a */
[----:B------:R-:W-:Y:S06]  /*18e0*/  @!P0 BRA `(.L_x_24) ;  /* 0x0000000000308947 */ /* 0x000fec0003800000 */
[----:B------:R-:W-:Y:S01]  /*18f0*/  FSETP.GEU.AND P1, PT, |R19|, 4.2275390625, PT ;  /* 0x408748001300780b */ /* 0x000fe20003f2e200 */
[C---:B------:R-:W-:Y:S02]  /*1900*/  DADD R16, R18.reuse, +INF ;  /* 0x7ff0000012107429 */ /* 0x040fe40000000000 */
[----:B------:R-:W-:-:S08]  /*1910*/  DSETP.GEU.AND P0, PT, R18, RZ, PT ;  /* 0x000000ff1200722a */ /* 0x000fd00003f0e000 */
[----:B------:R-:W-:Y:S02]  /*1920*/  FSEL R16, R16, RZ, P0 ;  /* 0x000000ff10107208 */ /* 0x000fe40000000000 */
[----:B------:R-:W-:Y:S02]  /*1930*/  @!P1 LEA.HI R15, R14, R14, RZ, 0x1 ;  /* 0x0000000e0e0f9211 */ /* 0x000fe400078f08ff */
[----:B------:R-:W-:Y:S02]  /*1940*/  FSEL R17, R17, RZ, P0 ;  /* 0x000000ff11117208 */ /* 0x000fe40000000000 */
[----:B------:R-:W-:-:S04]  /*1950*/  @!P1 SHF.R.S32.HI R15, RZ, 0x1, R15 ;  /* 0x00000001ff0f9819 */ /* 0x000fc8000001140f */
[----:B------:R-:W-:Y:S01]  /*1960*/  @!P1 IADD3 R14, PT, PT, R14, -R15, RZ ;  /* 0x8000000f0e0e9210 */ /* 0x000fe20007ffe0ff */
[----:B------:R-:W-:-:S03]  /*1970*/  @!P1 IMAD R11, R15, 0x100000, R11 ;  /* 0x001000000f0b9824 */ /* 0x000fc600078e020b */
[----:B------:R-:W-:Y:S01]  /*1980*/  @!P1 LEA R15, R14, 0x3ff00000, 0x14 ;  /* 0x3ff000000e0f9811 */ /* 0x000fe200078ea0ff */
[----:B------:R-:W-:-:S06]  /*1990*/  @!P1 IMAD.MOV.U32 R14, RZ, RZ, RZ ;  /* 0x000000ffff0e9224 */ /* 0x000fcc00078e00ff */
[----:B------:R-:W-:-:S11]  /*19a0*/  @!P1 DMUL R16, R10, R14 ;  /* 0x0000000e0a109228 */ /* 0x000fd60000000000 */
.L_x_24:
[----:B------:R-:W-:Y:S02]  /*19b0*/  DFMA R12, R12, R16, R16 ;  /* 0x000000100c0c722b */ /* 0x000fe40000000010 */
[----:B------:R-:W-:-:S08]  /*19c0*/  DSETP.NEU.AND P0, PT, |R16|, +INF , PT ;  /* 0x7ff000001000742a */ /* 0x000fd00003f0d200 */
[----:B------:R-:W-:Y:S01]  /*19d0*/  FSEL R10, R16, R12, !P0 ;  /* 0x0000000c100a7208 */ /* 0x000fe20004000000 */
[----:B------:R-:W-:Y:S01]  /*19e0*/  IMAD.MOV.U32 R12, RZ, RZ, R0 ;  /* 0x000000ffff0c7224 */ /* 0x000fe200078e0000 */
[----:B------:R-:W-:Y:S01]  /*19f0*/  FSEL R11, R17, R13, !P0 ;  /* 0x0000000d110b7208 */ /* 0x000fe20004000000 */
[----:B------:R-:W-:-:S04]  /*1a00*/  IMAD.MOV.U32 R13, RZ, RZ, 0x0 ;  /* 0x00000000ff0d7424 */ /* 0x000fc800078e00ff */
[----:B------:R-:W-:Y:S05]  /*1a10*/  RET.REL.NODEC R12 `(_Z9findGroupRP5PointiS0_RPb) ;  /* 0xffffffe40c787950 */ /* 0x000fea0003c3ffff */
.L_x_25:
        /* <DEDUP_REMOVED lines=14> */
.L_x_28:


//--------------------- .text._Z8setFalseRPbi     --------------------------
	.section	.text._Z8setFalseRPbi,"ax",@progbits
	.align	128
        .global         _Z8setFalseRPbi
        .type           _Z8setFalseRPbi,@function
        .size           _Z8setFalseRPbi,(.L_x_32 - _Z8setFalseRPbi)
        .other          _Z8setFalseRPbi,@"STO_CUDA_ENTRY STV_DEFAULT"
_Z8setFalseRPbi:
.text._Z8setFalseRPbi:
        /* <DEDUP_REMOVED lines=11> */
[----:B--2---:R-:W-:-:S04]  /*00b0*/  IADD3 R4, P0, PT, R5, R2, RZ ;  /* 0x0000000205047210 */ /* 0x004fc80007f1e0ff */
[----:B------:R-:W-:-:S05]  /*00c0*/  LEA.HI.X.SX32 R5, R5, R3, 0x1, P0 ;  /* 0x0000000305057211 */ /* 0x000fca00000f0eff */
[----:B------:R-:W-:Y:S01]  /*00d0*/  STG.E.U8 desc[UR4][R4.64], RZ ;  /* 0x000000ff04007986 */ /* 0x000fe2000c101104 */
[----:B------:R-:W-:Y:S05]  /*00e0*/  EXIT ;  /* 0x000000000000794d */ /* 0x000fea0003800000 */
.L_x_26:
        /* <DEDUP_REMOVED lines=9> */
.L_x_32:


//--------------------- .nv.shared.reserved.0     --------------------------
	.section	.nv.shared.reserved.0,"aw",@nobits
	.weak		__nv_reservedSMEM_offset_0_alias
	.size		__nv_reservedSMEM_offset_0_alias, 0, 64
	.other		__nv_reservedSMEM_offset_0_alias,@"STO_CUDA_RESERVED_SHARED STV_DEFAULT"
__nv_reservedSMEM_offset_0_alias:
	.zero		0
	.zero		64


//--------------------- .nv.constant0._Z11updateGroupRP5PointiPfPi --------------------------
	.section	.nv.constant0._Z11updateGroupRP5PointiPfPi,"a",@progbits
	.sectionflags	@""
	.align	4
.nv.constant0._Z11updateGroupRP5PointiPfPi:
	.zero		928


//--------------------- .nv.constant0._Z9findMovedPbiS_ --------------------------
	.section	.nv.constant0._Z9findMovedPbiS_,"a",@progbits
	.sectionflags	@""
	.align	4
.nv.constant0._Z9findMovedPbiS_:
	.zero		920


//--------------------- .nv.constant0._Z9findGroupRP5PointiS0_RPb --------------------------
	.section	.nv.constant0._Z9findGroupRP5PointiS0_RPb,"a",@progbits
	.sectionflags	@""
	.align	4
.nv.constant0._Z9findGroupRP5PointiS0_RPb:
	.zero		928


//--------------------- .nv.constant0._Z8setFalseRPbi --------------------------
	.section	.nv.constant0._Z8setFalseRPbi,"a",@progbits
	.sectionflags	@""
	.align	4
.nv.constant0._Z8setFalseRPbi:
	.zero		908


//--------------------- SYMBOLS --------------------------

	.type		.nv.reservedSmem.offset0,@object
	.size		.nv.reservedSmem.offset0,0x4
